def gluon_wgmma(
    a_ptr,
    b_ptr,
    c_ptr,
    M,
    N,
    K,
    stride_am,
    stride_bk,
    stride_cm,
    BLOCK_M: gl.constexpr,
    BLOCK_N: gl.constexpr,
    BLOCK_K: gl.constexpr,
    DTYPE: gl.constexpr,
    A_LAYOUT: gl.constexpr,
    B_LAYOUT: gl.constexpr,
    C_LAYOUT: gl.constexpr,
    B_SHAPE: gl.constexpr,
    TRANS_B: gl.constexpr,
    NUM_BUFFERS: gl.constexpr,
    NUM_WARPS: gl.constexpr,
):
    a_desc = tma.make_tensor_descriptor(
        a_ptr, [M, K], [stride_am, 1], [BLOCK_M, BLOCK_K], A_LAYOUT
    )
    b_desc = tma.make_tensor_descriptor(
        b_ptr,
        [N, K] if TRANS_B else [K, N],
        [stride_bk, 1],
        B_SHAPE,
        B_LAYOUT,
    )
    c_desc = tma.make_tensor_descriptor(
        c_ptr, [M, N], [stride_cm, 1], [BLOCK_M, BLOCK_N], C_LAYOUT
    )

    a_bufs = gl.allocate_shared_memory(
        DTYPE, [NUM_BUFFERS, BLOCK_M, BLOCK_K], A_LAYOUT
    )
    b_bufs = gl.allocate_shared_memory(DTYPE, [NUM_BUFFERS] + B_SHAPE, B_LAYOUT)

    pid_m = gl.program_id(0)
    pid_n = gl.program_id(1)
    off_m = pid_m * BLOCK_M
    off_n = pid_n * BLOCK_N

    mma_layout: gl.constexpr = pick_wgmma_layout(DTYPE, BLOCK_M, BLOCK_N, NUM_WARPS)
    acc = warpgroup_mma_init(
        gl.zeros((BLOCK_M, BLOCK_N), dtype=gl.float32, layout=mma_layout)
    )

    bars = gl.allocate_shared_memory(
        gl.int64, [NUM_BUFFERS, 1], mbarrier.MBarrierLayout()
    )
    for i in gl.static_range(NUM_BUFFERS):
        mbarrier.init(bars.index(i), count=1)
    idx = 0
    phase = 0

    for k in range(0, K, BLOCK_K):
        a = a_bufs.index(idx)
        b = b_bufs.index(idx)
        bar = bars.index(idx)
        mbarrier.expect(bar, a_desc.block_type.nbytes + b_desc.block_type.nbytes)
        tma.async_copy_global_to_shared(a_desc, [off_m, k], bar, a)
        tma.async_copy_global_to_shared(
            b_desc, [off_n, k] if TRANS_B else [k, off_n], bar, b
        )
        mbarrier.wait(bar, phase=phase)

        if TRANS_B:
            b = b.permute((1, 0))
        acc = warpgroup_mma_wait(num_outstanding=0, deps=(acc,))
        acc = warpgroup_mma(a, b, acc, is_async=True)

        idx += 1
        if idx == NUM_BUFFERS:
            idx = 0
            phase ^= 1

    acc = warpgroup_mma_wait(num_outstanding=0, deps=(acc,))
    for i in gl.static_range(NUM_BUFFERS):
        mbarrier.invalidate(bars.index(i))

    c_smem = gl.allocate_shared_memory(DTYPE, [BLOCK_M, BLOCK_N], C_LAYOUT)
    c_smem.store(acc.to(DTYPE))
    fence_async_shared()
    tma.async_copy_shared_to_global(c_desc, [off_m, off_n], c_smem)
    tma.store_wait(pendings=0)

# config = {"BLOCK_K": 128, "BLOCK_M": 256, "BLOCK_N": 256, "arch": "sm_90", "dtype": "fp16", "num_buffers": 4, "num_warps": 4, "trans_b": 1}
# arch = sm_90


// ===== COMPILED SASS (sm_90a) =====

	.target	sm_90a

	.elftype	@"ET_EXEC"


//--------------------- .note.nv.tkinfo           --------------------------
	.section	.note.nv.tkinfo,"",@"SHT_NOTE"
	.sectionflags	@"SHF_NOTE_NV_TKINFO"
	.tkinfo
        /*0018*/ 	.word	0x00000002
        /*0030*/ 	.string	""
        /*0030*/ 	.string	"ptxas"
        /*0030*/ 	.string	"Cuda compilation tools, release 13.0, V13.0.88"
        /*0030*/ 	.string	"Build cuda_13.0.r13.0/compiler.36424714_0"
        /*0030*/ 	.string	"-v  -suppress-debug-info  -lineinfo  -arch sm_90a "



//--------------------- .note.nv.cuinfo           --------------------------
	.section	.note.nv.cuinfo,"",@"SHT_NOTE"
	.sectionflags	@"SHF_NOTE_NV_CUINFO"
        /*0018*/ 	.short	0x0002
        /*001a*/ 	.short	0x005a
        /*001c*/ 	.short	0x0082
	.zero		2


//--------------------- .nv.info                  --------------------------
	.section	.nv.info,"",@"SHT_CUDA_INFO"
	.align	4


	//----- nvinfo : EIATTR_REGCOUNT
	.align		4
        /*0000*/ 	.byte	0x04, 0x2f
        /*0002*/ 	.short	(.L_1 - .L_0)
	.align		4
.L_0:
        /*0004*/ 	.word	index@(gluon_wgmma)
        /*0008*/ 	.word	0x000000ff


	//----- nvinfo : EIATTR_FRAME_SIZE
	.align		4
.L_1:
        /*000c*/ 	.byte	0x04, 0x11
        /*000e*/ 	.short	(.L_3 - .L_2)
	.align		4
.L_2:
        /*0010*/ 	.word	index@(gluon_wgmma)
        /*0014*/ 	.word	0x000008d0


	//----- nvinfo : EIATTR_MIN_STACK_SIZE
	.align		4
.L_3:
        /*0018*/ 	.byte	0x04, 0x12
        /*001a*/ 	.short	(.L_5 - .L_4)
	.align		4
.L_4:
        /*001c*/ 	.word	index@(gluon_wgmma)
        /*0020*/ 	.word	0x000008d0
.L_5:


//--------------------- .nv.compat                --------------------------
	.section	.nv.compat,"",@"SHT_CUDA_COMPAT_INFO"
	.align	4
        /*0000*/ 	.byte	0x02, 0x09, 0x01, 0x00, 0x02, 0x02, 0x04, 0x00, 0x02, 0x05, 0x05, 0x00, 0x03, 0x07, 0x01, 0x01
        /*0010*/ 	.byte	0x02, 0x03, 0x03, 0x00, 0x02, 0x06, 0x01, 0x00, 0x04, 0x0b, 0x08, 0x00, 0x00, 0x00, 0x00, 0x00
        /*0020*/ 	.byte	0x00, 0x00, 0x00, 0x00


//--------------------- .nv.info.gluon_wgmma      --------------------------
	.section	.nv.info.gluon_wgmma,"",@"SHT_CUDA_INFO"
	.sectionflags	@""
	.align	4


	//----- nvinfo : EIATTR_CUDA_API_VERSION
	.align		4
        /*0000*/ 	.byte	0x04, 0x37
        /*0002*/ 	.short	(.L_7 - .L_6)
.L_6:
        /*0004*/ 	.word	0x00000082


	//----- nvinfo : EIATTR_KPARAM_INFO
	.align		4
.L_7:
        /*0008*/ 	.byte	0x04, 0x17
        /*000a*/ 	.short	(.L_9 - .L_8)
.L_8:
        /*000c*/ 	.word	0x00000000
        /*0010*/ 	.short	0x000a
        /*0012*/ 	.short	0x0048
        /*0014*/ 	.byte	0x00, 0xf4, 0x21, 0x00


	//----- nvinfo : EIATTR_KPARAM_INFO
	.align		4
.L_9:
        /*0018*/ 	.byte	0x04, 0x17
        /*001a*/ 	.short	(.L_11 - .L_10)
.L_10:
        /*001c*/ 	.word	0x00000000
        /*0020*/ 	.short	0x0009
        /*0022*/ 	.short	0x0040
        /*0024*/ 	.byte	0x00, 0xf4, 0x21, 0x00


	//----- nvinfo : EIATTR_KPARAM_INFO
	.align		4
.L_11:
        /*0028*/ 	.byte	0x04, 0x17
        /*002a*/ 	.short	(.L_13 - .L_12)
.L_12:
        /*002c*/ 	.word	0x00000000
        /*0030*/ 	.short	0x0008
        /*0032*/ 	.short	0x0038
        /*0034*/ 	.byte	0x00, 0xf0, 0x21, 0x00


	//----- nvinfo : EIATTR_KPARAM_INFO
	.align		4
.L_13:
        /*0038*/ 	.byte	0x04, 0x17
        /*003a*/ 	.short	(.L_15 - .L_14)
.L_14:
        /*003c*/ 	.word	0x00000000
        /*0040*/ 	.short	0x0007
        /*0042*/ 	.short	0x0030
        /*0044*/ 	.byte	0x00, 0xf0, 0x21, 0x00


	//----- nvinfo : EIATTR_KPARAM_INFO
	.align		4
.L_15:
        /*0048*/ 	.byte	0x04, 0x17
        /*004a*/ 	.short	(.L_17 - .L_16)
.L_16:
        /*004c*/ 	.word	0x00000000
        /*0050*/ 	.short	0x0006
        /*0052*/ 	.short	0x0028
        /*0054*/ 	.byte	0x00, 0xf0, 0x21, 0x00


	//----- nvinfo : EIATTR_KPARAM_INFO
	.align		4
.L_17:
        /*0058*/ 	.byte	0x04, 0x17
        /*005a*/ 	.short	(.L_19 - .L_18)
.L_18:
        /*005c*/ 	.word	0x00000000
        /*0060*/ 	.short	0x0005
        /*0062*/ 	.short	0x0020
        /*0064*/ 	.byte	0x00, 0xf0, 0x11, 0x00


	//----- nvinfo : EIATTR_KPARAM_INFO
	.align		4
.L_19:
        /*0068*/ 	.byte	0x04, 0x17
        /*006a*/ 	.short	(.L_21 - .L_20)
.L_20:
        /*006c*/ 	.word	0x00000000
        /*0070*/ 	.short	0x0004
        /*0072*/ 	.short	0x001c
        /*0074*/ 	.byte	0x00, 0xf0, 0x11, 0x00


	//----- nvinfo : EIATTR_KPARAM_INFO
	.align		4
.L_21:
        /*0078*/ 	.byte	0x04, 0x17
        /*007a*/ 	.short	(.L_23 - .L_22)
.L_22:
        /*007c*/ 	.word	0x00000000
        /*0080*/ 	.short	0x0003
        /*0082*/ 	.short	0x0018
        /*0084*/ 	.byte	0x00, 0xf0, 0x11, 0x00


	//----- nvinfo : EIATTR_KPARAM_INFO
	.align		4
.L_23:
        /*0088*/ 	.byte	0x04, 0x17
        /*008a*/ 	.short	(.L_25 - .L_24)
.L_24:
        /*008c*/ 	.word	0x00000000
        /*0090*/ 	.short	0x0002
        /*0092*/ 	.short	0x0010
        /*0094*/ 	.byte	0x00, 0xf4, 0x21, 0x00


	//----- nvinfo : EIATTR_KPARAM_INFO
	.align		4
.L_25:
        /*0098*/ 	.byte	0x04, 0x17
        /*009a*/ 	.short	(.L_27 - .L_26)
.L_26:
        /*009c*/ 	.word	0x00000000
        /*00a0*/ 	.short	0x0001
        /*00a2*/ 	.short	0x0008
        /*00a4*/ 	.byte	0x00, 0xf4, 0x21, 0x00


	//----- nvinfo : EIATTR_KPARAM_INFO
	.align		4
.L_27:
        /*00a8*/ 	.byte	0x04, 0x17
        /*00aa*/ 	.short	(.L_29 - .L_28)
.L_28:
        /*00ac*/ 	.word	0x00000000
        /*00b0*/ 	.short	0x0000
        /*00b2*/ 	.short	0x0000
        /*00b4*/ 	.byte	0x00, 0xf4, 0x21, 0x00


	//----- nvinfo : EIATTR_SPARSE_MMA_MASK
	.align		4
.L_29:
        /*00b8*/ 	.byte	0x03, 0x50
        /*00ba*/ 	.short	0x0000


	//----- nvinfo : EIATTR_MAXREG_COUNT
	.align		4
        /*00bc*/ 	.byte	0x03, 0x1b
        /*00be*/ 	.short	0x00ff


	//----- nvinfo : EIATTR_NUM_BARRIERS
	.align		4
        /*00c0*/ 	.byte	0x02, 0x4c
        /*00c2*/ 	.byte	0x01
	.zero		1


	//----- nvinfo : EIATTR_ANNOTATIONS
	.align		4
        /*00c4*/ 	.byte	0x04, 0x55
        /*00c6*/ 	.short	(.L_31 - .L_30)


	//   ....[0]....
.L_30:
        /*00c8*/ 	.word	0x00000001
        /*00cc*/ 	.byte	0x70, 0x11, 0x00, 0x00, 0x01, 0x00, 0x00, 0x00, 0xc0, 0x12, 0x00, 0x00, 0x01, 0x00, 0x00, 0x00
        /* <DEDUP_REMOVED lines=973> */
        /*3dac*/ 	.byte	0x10, 0xba, 0x00, 0x00, 0x01, 0x00, 0x00, 0x00, 0x20, 0xba, 0x00, 0x00


	//----- nvinfo : EIATTR_MERCURY_ISA_VERSION
	.align		4
.L_31:
        /*3db8*/ 	.byte	0x03, 0x5f
        /*3dba*/ 	.short	0x0101


	//----- nvinfo : EIATTR_INT_WARP_WIDE_INSTR_OFFSETS
	.align		4
        /*3dbc*/ 	.byte	0x04, 0x31
        /*3dbe*/ 	.short	(.L_33 - .L_32)


	//   ....[0]....
.L_32:
        /*3dc0*/ 	.word	0x000012f0


	//   ....[1]....
        /*3dc4*/ 	.word	0x00001310


	//   ....[2]....
        /*3dc8*/ 	.word	0x00001330


	//   ....[3]....
        /*3dcc*/ 	.word	0x00001410


	//   ....[4]....
        /*3dd0*/ 	.word	0x00001470


	//   ....[5]....
        /*3dd4*/ 	.word	0x00004da0


	//   ....[6]....
        /*3dd8*/ 	.word	0x00004db0


	//   ....[7]....
        /*3ddc*/ 	.word	0x00004e40


	//   ....[8]....
        /*3de0*/ 	.word	0x00004e50


	//----- nvinfo : EIATTR_COOP_GROUP_MASK_REGIDS
	.align		4
.L_33:
        /*3de4*/ 	.byte	0x04, 0x29
        /*3de6*/ 	.short	(.L_35 - .L_34)


	//   ....[0]....
.L_34:
        /*3de8*/ 	.word	0xffffffff


	//   ....[1]....
        /*3dec*/ 	.word	0xffffffff


	//   ....[2]....
        /*3df0*/ 	.word	0xffffffff


	//----- nvinfo : EIATTR_COOP_GROUP_INSTR_OFFSETS
	.align		4
.L_35:
        /*3df4*/ 	.byte	0x04, 0x28
        /*3df6*/ 	.short	(.L_37 - .L_36)


	//   ....[0]....
.L_36:
        /*3df8*/ 	.word	0x00000170


	//   ....[1]....
        /*3dfc*/ 	.word	0x00000710


	//   ....[2]....
        /*3e00*/ 	.word	0x00000d00


	//----- nvinfo : EIATTR_MBARRIER_INSTR_OFFSETS
	.align		4
.L_37:
        /*3e04*/ 	.byte	0x04, 0x39
        /*3e06*/ 	.short	(.L_39 - .L_38)


	//   ....[0]....
.L_38:
        /*3e08*/ 	.word	0x00002b60
        /*3e0c*/ 	.word	0x000000ff
        /*3e10*/ 	.word	0x00080000
        /*3e14*/ 	.short	0x0100
        /*3e16*/ 	.byte	0x3c
	.zero		1


	//   ....[1]....
        /*3e18*/ 	.word	0x00002d10
        /*3e1c*/ 	.word	0x000000ff
        /*3e20*/ 	.word	0x00080008
        /*3e24*/ 	.short	0x0100
        /*3e26*/ 	.byte	0x3c
	.zero		1


	//   ....[2]....
        /*3e28*/ 	.word	0x00002ec0
        /*3e2c*/ 	.word	0x000000ff
        /*3e30*/ 	.word	0x00080010
        /*3e34*/ 	.short	0x0100
        /*3e36*/ 	.byte	0x3c
	.zero		1


	//   ....[3]....
        /*3e38*/ 	.word	0x00003070
        /*3e3c*/ 	.word	0x000000ff
        /*3e40*/ 	.word	0x00080018
        /*3e44*/ 	.short	0x0100
        /*3e46*/ 	.byte	0x3c
	.zero		1


	//   ....[4]....
        /*3e48*/ 	.word	0x00004f30
        /*3e4c*/ 	.word	0x000000ff
        /*3e50*/ 	.word	0x00080000
        /*3e54*/ 	.short	0x010a
        /*3e56*/ 	.byte	0x16
	.zero		1


	//   ....[5]....
        /*3e58*/ 	.word	0x000086c0
        /*3e5c*/ 	.word	0x000000ff
        /*3e60*/ 	.word	0x00080000
        /*3e64*/ 	.short	0x0108
        /*3e66*/ 	.byte	0x3c
	.zero		1


	//   ....[6]....
        /*3e68*/ 	.word	0x00008900
        /*3e6c*/ 	.word	0x000000ff
        /*3e70*/ 	.word	0x00080008
        /*3e74*/ 	.short	0x0108
        /*3e76*/ 	.byte	0x3c
	.zero		1


	//   ....[7]....
        /*3e78*/ 	.word	0x00008b40
        /*3e7c*/ 	.word	0x000000ff
        /*3e80*/ 	.word	0x00080010
        /*3e84*/ 	.short	0x0108
        /*3e86*/ 	.byte	0x3c
	.zero		1


	//   ....[8]....
        /*3e88*/ 	.word	0x00008d50
        /*3e8c*/ 	.word	0x000000ff
        /*3e90*/ 	.word	0x00080018
        /*3e94*/ 	.short	0x0108
        /*3e96*/ 	.byte	0x3c
	.zero		1


	//   ....[9]....
        /*3e98*/ 	.word	0x0000bf40
        /*3e9c*/ 	.word	0x000000ff
        /*3ea0*/ 	.word	0x00080000
        /*3ea4*/ 	.short	0x010a
        /*3ea6*/ 	.byte	0x16
	.zero		1


	//----- nvinfo : EIATTR_NUM_MBARRIERS
	.align		4
.L_39:
        /*3ea8*/ 	.byte	0x03, 0x38
        /*3eaa*/ 	.short	0x0004


	//----- nvinfo : EIATTR_EXIT_INSTR_OFFSETS
	.align		4
        /*3eac*/ 	.byte	0x04, 0x1c
        /*3eae*/ 	.short	(.L_41 - .L_40)


	//   ....[0]....
.L_40:
        /*3eb0*/ 	.word	0x0000bf30


	//----- nvinfo : EIATTR_REQNTID
	.align		4
.L_41:
        /*3eb4*/ 	.byte	0x04, 0x10
        /*3eb6*/ 	.short	(.L_43 - .L_42)
.L_42:
        /*3eb8*/ 	.word	0x00000080
        /*3ebc*/ 	.word	0x00000001
        /*3ec0*/ 	.word	0x00000001


	//----- nvinfo : EIATTR_CRS_STACK_SIZE
	.align		4
.L_43:
        /*3ec4*/ 	.byte	0x04, 0x1e
        /*3ec6*/ 	.short	(.L_45 - .L_44)
.L_44:
        /*3ec8*/ 	.word	0x00000000


	//----- nvinfo : EIATTR_CBANK_PARAM_SIZE
	.align		4
.L_45:
        /*3ecc*/ 	.byte	0x03, 0x19
        /*3ece*/ 	.short	0x0050


	//----- nvinfo : EIATTR_PARAM_CBANK
	.align		4
        /*3ed0*/ 	.byte	0x04, 0x0a
        /*3ed2*/ 	.short	(.L_47 - .L_46)
	.align		4
.L_46:
        /*3ed4*/ 	.word	index@(.nv.constant0.gluon_wgmma)
        /*3ed8*/ 	.short	0x0210
        /*3eda*/ 	.short	0x0050


	//----- nvinfo : EIATTR_SW_WAR
	.align		4
.L_47:
        /*3edc*/ 	.byte	0x04, 0x36
        /*3ede*/ 	.short	(.L_49 - .L_48)
.L_48:
        /*3ee0*/ 	.word	0x00000008
.L_49:


//--------------------- .nv.callgraph             --------------------------
	.section	.nv.callgraph,"",@"SHT_CUDA_CALLGRAPH"
	.align	4
	.sectionentsize	8
	.align		4
        /*0000*/ 	.word	0x00000000
	.align		4
        /*0004*/ 	.word	0xffffffff
	.align		4
        /*0008*/ 	.word	0x00000000
	.align		4
        /*000c*/ 	.word	0xfffffffe
	.align		4
        /*0010*/ 	.word	0x00000000
	.align		4
        /*0014*/ 	.word	0xfffffffd
	.align		4
        /*0018*/ 	.word	0x00000000
	.align		4
        /*001c*/ 	.word	0xfffffffc


//--------------------- .text.gluon_wgmma         --------------------------
	.section	.text.gluon_wgmma,"ax",@progbits
	.align	128
        .global         gluon_wgmma
        .type           gluon_wgmma,@function
        .size           gluon_wgmma,(.L_x_52 - gluon_wgmma)
        .other          gluon_wgmma,@"STO_CUDA_ENTRY STV_DEFAULT"
gluon_wgmma:
.text.gluon_wgmma:
[----:B------:R-:W1:Y:S01]  /*0000*/  LDC R1, c[0x0][0x28] ;  /* 0x00000a00ff017b82 */ /* 0x000e620000000800 */
[----:B------:R-:W2:Y:S07]  /*0010*/  S2R R3, SR_TID.X ;  /* 0x0000000000037919 */ /* 0x000eae0000002100 */
[----:B------:R-:W3:Y:S01]  /*0020*/  S2UR UR4, SR_CgaCtaId ;  /* 0x00000000000479c3 */ /* 0x000ee20000008800 */
[----:B------:R-:W-:Y:S01]  /*0030*/  UMOV UR60, 0x400 ;  /* 0x00000400003c7882 */ /* 0x000fe20000000000 */
[----:B------:R-:W-:Y:S01]  /*0040*/  ULDC UR6, c[0x0][0xc] ;  /* 0x0000030000067ab9 */ /* 0x000fe20000000800 */
[----:B------:R-:W-:Y:S01]  /*0050*/  ULDC.64 UR52, c[0x0][0x250] ;  /* 0x0000940000347ab9 */ /* 0x000fe20000000a00 */
[----:B------:R-:W-:Y:S01]  /*0060*/  UMOV UR59, URZ ;  /* 0x0000003f003b7c82 */ /* 0x000fe20008000000 */
[----:B------:R-:W-:Y:S01]  /*0070*/  BSSY B0, `(.L_x_0) ;  /* 0x000001f000007945 */ /* 0x000fe20003800000 */
[----:B-1----:R-:W-:-:S02]  /*0080*/  VIADD R1, R1, 0xfffff730 ;  /* 0xfffff73001017836 */ /* 0x002fc40000000000 */
[----:B------:R-:W1:Y:S08]  /*0090*/  LDC R6, c[0x0][0x228] ;  /* 0x00008a00ff067b82 */ /* 0x000e700000000800 */
[----:B------:R-:W4:Y:S08]  /*00a0*/  LDC R13, c[0x0][0x230] ;  /* 0x00008c00ff0d7b82 */ /* 0x000f300000000800 */
[----:B------:R-:W-:Y:S01]  /*00b0*/  S2UR UR54, SR_CTAID.Y ;  /* 0x00000000003679c3 */ /* 0x000fe20000002600 */
[----:B---3--:R-:W-:-:S03]  /*00c0*/  ULEA UR60, UR4, UR60, 0x18 ;  /* 0x0000003c043c7291 */ /* 0x008fc6000f8ec03f */
[----:B------:R-:W-:Y:S01]  /*00d0*/  ULDC UR4, c[0x0][0x10] ;  /* 0x0000040000047ab9 */ /* 0x000fe20000000800 */
[----:B--2---:R-:W-:-:S03]  /*00e0*/  LOP3.LUT R2, R3, 0x7f, RZ, 0xc0, !PT ;  /* 0x0000007f03027812 */ /* 0x004fc600078ec0ff */
[----:B------:R-:W2:Y:S01]  /*00f0*/  S2UR UR5, SR_CTAID.Z ;  /* 0x00000000000579c3 */ /* 0x000ea20000002700 */
[----:B-1----:R-:W-:Y:S01]  /*0100*/  VIADD R6, R6, 0xffffffff ;  /* 0xffffffff06067836 */ /* 0x002fe20000000000 */
[C---:B------:R-:W-:Y:S02]  /*0110*/  ISETP.GE.U32.AND P0, PT, R2.reuse, 0x20, PT ;  /* 0x000000200200780c */ /* 0x040fe40003f06070 */
[C---:B------:R-:W-:Y:S02]  /*0120*/  ISETP.NE.U32.AND P2, PT, R2.reuse, RZ, PT ;  /* 0x000000ff0200720c */ /* 0x040fe40003f45070 */
[----:B------:R-:W-:Y:S02]  /*0130*/  LEA R12, R2, UR60, 0x2 ;  /* 0x0000003c020c7c11 */ /* 0x000fe4000f8e10ff */
[----:B------:R-:W1:Y:S01]  /*0140*/  S2UR UR55, SR_CTAID.X ;  /* 0x00000000003779c3 */ /* 0x000e620000002500 */
[----:B----4-:R-:W-:-:S06]  /*0150*/  VIADD R9, R13, 0xffffffff ;  /* 0xffffffff0d097836 */ /* 0x010fcc0000000000 */
[----:B------:R3:W-:Y:S01]  /*0160*/  @!P0 STS [R12], RZ ;  /* 0x000000ff0c008388 */ /* 0x0007e20000000800 */
[----:B------:R-:W-:-:S03]  /*0170*/  NOP ;  /* 0x0000000000007918 */ /* 0x000fc60000000000 */
[----:B------:R3:W-:Y:S01]  /*0180*/  @!P2 STS [UR60+0x24], R6 ;  /* 0x00002406ff00a988 */ /* 0x0007e2000800083c */
[----:B--2---:R-:W-:-:S03]  /*0190*/  UIMAD UR4, UR5, UR4, UR54 ;  /* 0x00000004050472a4 */ /* 0x004fc6000f8e0236 */
[----:B------:R3:W-:Y:S01]  /*01a0*/  @!P2 STS [UR60+0x20], R9 ;  /* 0x00002009ff00a988 */ /* 0x0007e2000800083c */
[----:B-1----:R-:W-:-:S04]  /*01b0*/  UIMAD UR4, UR4, UR6, UR55 ;  /* 0x00000006040472a4 */ /* 0x002fc8000f8e0237 */
[----:B------:R-:W-:-:S04]  /*01c0*/  UIMAD UR8, UR4, 0x180, URZ ;  /* 0x00000180040878a4 */ /* 0x000fc8000f8e023f */
[----:B------:R-:W-:-:S04]  /*01d0*/  UIADD3 UR4, UP0, UR8, UR52, URZ ;  /* 0x0000003408047290 */ /* 0x000fc8000ff1e03f */
[----:B------:R-:W-:Y:S01]  /*01e0*/  ULEA.HI.X.SX32 UR5, UR8, UR53, 0x1, UP0 ;  /* 0x0000003508057291 */ /* 0x000fe200080f0e3f */
[----:B---3--:R-:W-:Y:S11]  /*01f0*/  @P2 BRA `(.L_x_1) ;  /* 0x0000000000182947 */ /* 0x008ff60003800000 */
[----:B------:R-:W1:Y:S01]  /*0200*/  LDS R0, [UR60+0x8] ;  /* 0x0000083cff007984 */ /* 0x000e620008000800 */
[----:B------:R-:W2:Y:S01]  /*0210*/  LDC.64 R10, c[0x0][0x210] ;  /* 0x00008400ff0a7b82 */ /* 0x000ea20000000a00 */
[----:B------:R-:W-:Y:S02]  /*0220*/  IMAD.MOV.U32 R5, RZ, RZ, 0x70 ;  /* 0x00000070ff057424 */ /* 0x000fe400078e00ff */
[----:B--2---:R2:W-:Y:S03]  /*0230*/  STS.64 [UR60], R10 ;  /* 0x0000000aff007988 */ /* 0x0045e60008000a3c */
[----:B-1----:R-:W-:-:S05]  /*0240*/  LOP3.LUT R0, R0, 0x10, R5, 0xd8, !PT ;  /* 0x0000001000007812 */ /* 0x002fca00078ed805 */
[----:B------:R2:W-:Y:S02]  /*0250*/  STS [UR60+0x8], R0 ;  /* 0x00000800ff007988 */ /* 0x0005e4000800083c */
.L_x_1:
[----:B------:R-:W-:Y:S05]  /*0260*/  BSYNC B0 ;  /* 0x0000000000007941 */ /* 0x000fea0003800000 */
.L_x_0:
[----:B------:R-:W-:Y:S04]  /*0270*/  BSSY B0, `(.L_x_2) ;  /* 0x000000a000007945 */ /* 0x000fe80003800000 */
[----:B------:R-:W-:Y:S05]  /*0280*/  @P2 BRA `(.L_x_3) ;  /* 0x0000000000202947 */ /* 0x000fea0003800000 */
[----:B--2---:R-:W1:Y:S01]  /*0290*/  LDS R0, [UR60+0x34] ;  /* 0x0000343cff007984 */ /* 0x004e620008000800 */
[----:B------:R-:W-:Y:S02]  /*02a0*/  IMAD.MOV.U32 R5, RZ, RZ, 0x3f000000 ;  /* 0x3f000000ff057424 */ /* 0x000fe400078e00ff */
[----:B------:R-:W-:Y:S01]  /*02b0*/  @!P2 IMAD.MOV.U32 R4, RZ, RZ, 0xff ;  /* 0x000000ffff04a424 */ /* 0x000fe200078e00ff */
[----:B------:R-:W2:Y:S02]  /*02c0*/  @!P2 LDS R7, [UR60+0x38] ;  /* 0x0000383cff07a984 */ /* 0x000ea40008000800 */
[----:B-1----:R-:W-:Y:S02]  /*02d0*/  LOP3.LUT R0, R0, 0xff000000, R5, 0xb8, !PT ;  /* 0xff00000000007812 */ /* 0x002fe400078eb805 */
[----:B--2---:R-:W-:-:S03]  /*02e0*/  @!P2 LOP3.LUT R4, R7, 0xff, R4, 0xb8, !PT ;  /* 0x000000ff0704a812 */ /* 0x004fc600078eb804 */
[----:B------:R1:W-:Y:S04]  /*02f0*/  STS [UR60+0x34], R0 ;  /* 0x00003400ff007988 */ /* 0x0003e8000800083c */
[----:B------:R1:W-:Y:S02]  /*0300*/  @!P2 STS [UR60+0x38], R4 ;  /* 0x00003804ff00a988 */ /* 0x0003e4000800083c */
.L_x_3:
[----:B------:R-:W-:Y:S05]  /*0310*/  BSYNC B0 ;  /* 0x0000000000007941 */ /* 0x000fea0003800000 */
.L_x_2:
[----:B------:R-:W-:Y:S04]  /*0320*/  BSSY B0, `(.L_x_4) ;  /* 0x000000e000007945 */ /* 0x000fe80003800000 */
[----:B------:R-:W-:Y:S05]  /*0330*/  @P2 BRA `(.L_x_5) ;  /* 0x0000000000302947 */ /* 0x000fea0003800000 */
[----:B-1----:R-:W1:Y:S01]  /*0340*/  LDS R4, [UR60+0x34] ;  /* 0x0000343cff047984 */ /* 0x002e620008000800 */
[----:B--2---:R-:W2:Y:S03]  /*0350*/  LDC.64 R10, c[0x0][0x238] ;  /* 0x00008e00ff0a7b82 */ /* 0x004ea60000000a00 */
[----:B------:R-:W3:Y:S01]  /*0360*/  LDS R0, [UR60+0x1c] ;  /* 0x00001c3cff007984 */ /* 0x000ee20008000800 */
[C---:B--2---:R-:W-:Y:S01]  /*0370*/  SHF.L.U64.HI R8, R10.reuse, 0x1, R11 ;  /* 0x000000010a087819 */ /* 0x044fe2000001020b */
[----:B------:R-:W-:-:S03]  /*0380*/  IMAD.SHL.U32 R5, R10, 0x2, RZ ;  /* 0x000000020a057824 */ /* 0x000fc600078e00ff */
[--C-:B------:R-:W-:Y:S02]  /*0390*/  SHF.R.U32.HI R7, RZ, 0x4, R8.reuse ;  /* 0x00000004ff077819 */ /* 0x100fe40000011608 */
[----:B------:R-:W-:-:S05]  /*03a0*/  SHF.R.U64 R5, R5, 0x4, R8 ;  /* 0x0000000405057819 */ /* 0x000fca0000001208 */
[----:B------:R4:W-:Y:S01]  /*03b0*/  STS [UR60+0xc], R5 ;  /* 0x00000c05ff007988 */ /* 0x0009e2000800083c */
[----:B-1----:R-:W-:Y:S02]  /*03c0*/  LOP3.LUT R4, R4, 0x7, RZ, 0xb8, !PT ;  /* 0x0000000704047812 */ /* 0x002fe400078eb8ff */
[----:B---3--:R-:W-:-:S03]  /*03d0*/  LOP3.LUT R0, R0, 0xf, R7, 0xb8, !PT ;  /* 0x0000000f00007812 */ /* 0x008fc600078eb807 */
[----:B------:R4:W-:Y:S04]  /*03e0*/  STS [UR60+0x34], R4 ;  /* 0x00003404ff007988 */ /* 0x0009e8000800083c */
[----:B------:R4:W-:Y:S02]  /*03f0*/  STS [UR60+0x1c], R0 ;  /* 0x00001c00ff007988 */ /* 0x0009e4000800083c */
.L_x_5:
[----:B------:R-:W-:Y:S05]  /*0400*/  BSYNC B0 ;  /* 0x0000000000007941 */ /* 0x000fea0003800000 */
.L_x_4:
[----:B------:R-:W-:Y:S04]  /*0410*/  BSSY B1, `(.L_x_6) ;  /* 0x000001a000017945 */ /* 0x000fe80003800000 */
[----:B------:R-:W-:Y:S04]  /*0420*/  BSSY B0, `(.L_x_7) ;  /* 0x0000015000007945 */ /* 0x000fe80003800000 */
[----:B------:R-:W-:Y:S05]  /*0430*/  @P2 BRA `(.L_x_8) ;  /* 0x0000000000202947 */ /* 0x000fea0003800000 */
[----:B-12-4-:R-:W1:Y:S02]  /*0440*/  LDS R0, [UR60+0x34] ;  /* 0x0000343cff007984 */ /* 0x016e640008000800 */
[----:B-1----:R-:W-:-:S05]  /*0450*/  LOP3.LUT R0, R0, 0x38, RZ, 0xb8, !PT ;  /* 0x0000003800007812 */ /* 0x002fca00078eb8ff */
[----:B------:R1:W-:Y:S01]  /*0460*/  STS [UR60+0x34], R0 ;  /* 0x00003400ff007988 */ /* 0x0003e2000800083c */
[----:B------:R-:W-:Y:S05]  /*0470*/  @P2 BRA `(.L_x_9) ;  /* 0x0000000000202947 */ /* 0x000fea0003800000 */
[----:B-1----:R-:W1:Y:S01]  /*0480*/  LDS R0, [UR60+0x8] ;  /* 0x0000083cff007984 */ /* 0x002e620008000800 */
[----:B------:R-:W-:-:S05]  /*0490*/  IMAD.MOV.U32 R5, RZ, RZ, 0x780 ;  /* 0x00000780ff057424 */ /* 0x000fca00078e00ff */
[----:B-1----:R-:W-:-:S05]  /*04a0*/  LOP3.LUT R0, R0, 0x300, R5, 0xd8, !PT ;  /* 0x0000030000007812 */ /* 0x002fca00078ed805 */
[----:B------:R3:W-:Y:S02]  /*04b0*/  STS [UR60+0x8], R0 ;  /* 0x00000800ff007988 */ /* 0x0007e4000800083c */
.L_x_8:
[----:B------:R-:W-:Y:S05]  /*04c0*/  @P2 BRA `(.L_x_10) ;  /* 0x0000000000282947 */ /* 0x000fea0003800000 */
[----:B-1234-:R-:W1:Y:S02]  /*04d0*/  LDS R0, [UR60+0x8] ;  /* 0x0000083cff007984 */ /* 0x01ee640008000800 */
[----:B-1----:R-:W-:-:S05]  /*04e0*/  LOP3.LUT R0, R0, 0x1800, RZ, 0xb8, !PT ;  /* 0x0000180000007812 */ /* 0x002fca00078eb8ff */
[----:B------:R2:W-:Y:S02]  /*04f0*/  STS [UR60+0x8], R0 ;  /* 0x00000800ff007988 */ /* 0x0005e4000800083c */
.L_x_9:
[----:B------:R-:W-:Y:S05]  /*0500*/  @P2 BREAK B0 ;  /* 0x0000000000002942 */ /* 0x000fea0003800000 */
[----:B------:R-:W-:Y:S05]  /*0510*/  @P2 BRA `(.L_x_11) ;  /* 0x0000000000242947 */ /* 0x000fea0003800000 */
[----:B------:R-:W3:Y:S01]  /*0520*/  LDS R5, [UR60+0x8] ;  /* 0x0000083cff057984 */ /* 0x000ee20008000800 */
[----:B-12---:R-:W-:-:S05]  /*0530*/  IMAD.MOV.U32 R0, RZ, RZ, 0x6000 ;  /* 0x00006000ff007424 */ /* 0x006fca00078e00ff */
[----:B---3--:R-:W-:-:S04]  /*0540*/  LOP3.LUT R0, R5, 0x6000, R0, 0xd8, !PT ;  /* 0x0000600005007812 */ /* 0x008fc800078ed800 */
[----:B------:R-:W-:-:S05]  /*0550*/  LOP3.LUT R0, R0, 0x400000, RZ, 0xb8, !PT ;  /* 0x0040000000007812 */ /* 0x000fca00078eb8ff */
[----:B------:R1:W-:Y:S02]  /*0560*/  STS [UR60+0x8], R0 ;  /* 0x00000800ff007988 */ /* 0x0003e4000800083c */
.L_x_10:
[----:B------:R-:W-:Y:S05]  /*0570*/  BSYNC B0 ;  /* 0x0000000000007941 */ /* 0x000fea0003800000 */
.L_x_7:
[----:B-1234-:R-:W1:Y:S02]  /*0580*/  @!P2 LDS R0, [UR60+0x8] ;  /* 0x0000083cff00a984 */ /* 0x01ee640008000800 */
[----:B-1----:R-:W-:-:S05]  /*0590*/  @!P2 LOP3.LUT R0, R0, 0x8000, RZ, 0xb8, !PT ;  /* 0x000080000000a812 */ /* 0x002fca00078eb8ff */
[----:B------:R3:W-:Y:S02]  /*05a0*/  @!P2 STS [UR60+0x8], R0 ;  /* 0x00000800ff00a988 */ /* 0x0007e4000800083c */
.L_x_11:
[----:B------:R-:W-:Y:S05]  /*05b0*/  BSYNC B1 ;  /* 0x0000000000017941 */ /* 0x000fea0003800000 */
.L_x_6:
[----:B------:R-:W-:Y:S05]  /*05c0*/  WARPSYNC.ALL ;  /* 0x0000000000007948 */ /* 0x000fea0003800000 */
[----:B------:R-:W-:Y:S05]  /*05d0*/  @P0 BRA `(.L_x_12) ;  /* 0x0000000000280947 */ /* 0x000fea0003800000 */
[----:B-123--:R-:W1:Y:S01]  /*05e0*/  S2R R0, SR_LANEID ;  /* 0x0000000000007919 */ /* 0x00ee620000000000 */
[----:B------:R-:W-:Y:S05]  /*05f0*/  WARPSYNC.ALL ;  /* 0x0000000000007948 */ /* 0x000fea0003800000 */
[----:B-1----:R-:W-:-:S05]  /*0600*/  IMAD.SHL.U32 R0, R0, 0x4, RZ ;  /* 0x0000000400007824 */ /* 0x002fca00078e00ff */
[----:B------:R-:W1:Y:S01]  /*0610*/  LDS R7, [R0+UR60] ;  /* 0x0000003c00077984 */ /* 0x000e620008000800 */
[----:B------:R-:W-:-:S05]  /*0620*/  IADD3 R4, P1, R0, UR4, RZ ;  /* 0x0000000400047c10 */ /* 0x000fca000ff3e0ff */
[----:B------:R-:W-:-:S05]  /*0630*/  IMAD.X R5, RZ, RZ, UR5, P1 ;  /* 0x00000005ff057e24 */ /* 0x000fca00088e06ff */
[----:B-1----:R4:W5:Y:S01]  /*0640*/  ATOMG.E.EXCH.STRONG.GPU PT, RZ, [R4], R7 ;  /* 0x0000000704ff73a8 */ /* 0x00296200041ee100 */
[----:B------:R-:W-:-:S04]  /*0650*/  DEPBAR {5,4,3,2,1,0} ;  /* 0x0000003f0000791a */ /* 0x000fc80000000000 */
[----:B------:R4:W-:Y:S01]  /*0660*/  UTMACCTL.IV [UR4] ;  /* 0x00000000040079b9 */ /* 0x0009e20008000000 */
[----:B------:R-:W-:Y:S01]  /*0670*/  NOP ;  /* 0x0000000000007918 */ /* 0x000fe20000000000 */
.L_x_12:
[----:B------:R-:W-:Y:S05]  /*0680*/  @P0 BRA `(.L_x_13) ;  /* 0x00000000000c0947 */ /* 0x000fea0003800000 */
[----:B------:R0:W-:Y:S01]  /*0690*/  UTMACMDFLUSH ;  /* 0x00000000000079b7 */ /* 0x0001e20000000000 */
[----:B------:R-:W-:Y:S05]  /*06a0*/  @P0 BRA `(.L_x_13) ;  /* 0x0000000000040947 */ /* 0x000fea0003800000 */
[----:B------:R-:W-:-:S04]  /*06b0*/  DEPBAR.LE SB0, 0x0 ;  /* 0x000080000000791a */ /* 0x000fc80000000000 */
.L_x_13:
[----:B------:R-:W-:Y:S05]  /*06c0*/  WARPSYNC.ALL ;  /* 0x0000000000007948 */ /* 0x000fea0003800000 */
[----:B-----5:R-:W-:Y:S06]  /*06d0*/  BAR.SYNC.DEFER_BLOCKING 0x0 ;  /* 0x0000000000007b1d */ /* 0x020fec0000010000 */
[----:B------:R-:W-:Y:S02]  /*06e0*/  BSSY B1, `(.L_x_14) ;  /* 0x000000b000017945 */ /* 0x000fe40003800000 */
[----:B------:R-:W-:Y:S06]  /*06f0*/  BAR.SYNC.DEFER_BLOCKING 0x0 ;  /* 0x0000000000007b1d */ /* 0x000fec0000010000 */
[----:B------:R1:W-:Y:S01]  /*0700*/  @!P0 STS [R12], RZ ;  /* 0x000000ff0c008388 */ /* 0x0003e20000000800 */
[----:B------:R-:W-:Y:S01]  /*0710*/  NOP ;  /* 0x0000000000007918 */ /* 0x000fe20000000000 */
[----:B------:R-:W-:Y:S05]  /*0720*/  @P2 BRA `(.L_x_15) ;  /* 0x0000000000182947 */ /* 0x000fea0003800000 */
[----:B-123--:R-:W1:Y:S01]  /*0730*/  LDS R0, [UR60+0x8] ;  /* 0x0000083cff007984 */ /* 0x00ee620008000800 */
[----:B------:R-:W2:Y:S01]  /*0740*/  LDC.64 R10, c[0x0][0x218] ;  /* 0x00008600ff0a7b82 */ /* 0x000ea20000000a00 */
[----:B----4-:R-:W-:Y:S02]  /*0750*/  IMAD.MOV.U32 R5, RZ, RZ, 0x70 ;  /* 0x00000070ff057424 */ /* 0x010fe400078e00ff */
[----:B--2---:R2:W-:Y:S03]  /*0760*/  STS.64 [UR60], R10 ;  /* 0x0000000aff007988 */ /* 0x0045e60008000a3c */
[----:B-1----:R-:W-:-:S05]  /*0770*/  LOP3.LUT R0, R0, 0x10, R5, 0xd8, !PT ;  /* 0x0000001000007812 */ /* 0x002fca00078ed805 */
[----:B------:R2:W-:Y:S02]  /*0780*/  STS [UR60+0x8], R0 ;  /* 0x00000800ff007988 */ /* 0x0005e4000800083c */
.L_x_15:
[----:B----4-:R-:W-:Y:S05]  /*0790*/  BSYNC B1 ;  /* 0x0000000000017941 */ /* 0x010fea0003800000 */
.L_x_14:
[----:B------:R-:W-:Y:S04]  /*07a0*/  BSSY B2, `(.L_x_16) ;  /* 0x000000f000027945 */ /* 0x000fe80003800000 */
[----:B------:R-:W-:Y:S04]  /*07b0*/  BSSY B1, `(.L_x_17) ;  /* 0x000000c000017945 */ /* 0x000fe80003800000 */
[----:B------:R-:W-:Y:S05]  /*07c0*/  @P2 BRA `(.L_x_18) ;  /* 0x0000000000282947 */ /* 0x000fea0003800000 */
[----:B-123--:R-:W1:Y:S01]  /*07d0*/  LDS R0, [UR60+0x34] ;  /* 0x0000343cff007984 */ /* 0x00ee620008000800 */
[----:B------:R-:W-:Y:S01]  /*07e0*/  IMAD.MOV.U32 R5, RZ, RZ, 0x3f000000 ;  /* 0x3f000000ff057424 */ /* 0x000fe200078e00ff */
[----:B------:R-:W-:Y:S05]  /*07f0*/  @P2 BREAK B1 ;  /* 0x0000000000012942 */ /* 0x000fea0003800000 */
[----:B-1----:R-:W-:-:S05]  /*0800*/  LOP3.LUT R0, R0, 0xff000000, R5, 0xb8, !PT ;  /* 0xff00000000007812 */ /* 0x002fca00078eb805 */
[----:B------:R1:W-:Y:S01]  /*0810*/  STS [UR60+0x34], R0 ;  /* 0x00003400ff007988 */ /* 0x0003e2000800083c */
[----:B------:R-:W-:Y:S05]  /*0820*/  @P2 BRA `(.L_x_19) ;  /* 0x0000000000182947 */ /* 0x000fea0003800000 */
[----:B-1----:R-:W1:Y:S01]  /*0830*/  LDS R0, [UR60+0x38] ;  /* 0x0000383cff007984 */ /* 0x002e620008000800 */
[----:B------:R-:W-:-:S05]  /*0840*/  IMAD.MOV.U32 R5, RZ, RZ, 0xff ;  /* 0x000000ffff057424 */ /* 0x000fca00078e00ff */
[----:B-1----:R-:W-:-:S05]  /*0850*/  LOP3.LUT R0, R0, 0xff, R5, 0xb8, !PT ;  /* 0x000000ff00007812 */ /* 0x002fca00078eb805 */
[----:B------:R4:W-:Y:S02]  /*0860*/  STS [UR60+0x38], R0 ;  /* 0x00003800ff007988 */ /* 0x0009e4000800083c */
.L_x_18:
[----:B------:R-:W-:Y:S05]  /*0870*/  BSYNC B1 ;  /* 0x0000000000017941 */ /* 0x000fea0003800000 */
.L_x_17:
[----:B------:R1:W-:Y:S02]  /*0880*/  @!P2 STS [UR60+0x20], R9 ;  /* 0x00002009ff00a988 */ /* 0x0003e4000800083c */
.L_x_19:
[----:B------:R-:W-:Y:S05]  /*0890*/  BSYNC B2 ;  /* 0x0000000000027941 */ /* 0x000fea0003800000 */
.L_x_16:
[----:B------:R-:W-:Y:S05]  /*08a0*/  WARPSYNC.ALL ;  /* 0x0000000000007948 */ /* 0x000fea0003800000 */
[----:B-1234-:R-:W1:Y:S01]  /*08b0*/  LDC R0, c[0x0][0x22c] ;  /* 0x00008b00ff007b82 */ /* 0x01ee620000000800 */
[----:B------:R-:W-:Y:S01]  /*08c0*/  BSSY B2, `(.L_x_20) ;  /* 0x0000010000027945 */ /* 0x000fe20003800000 */
[----:B-1----:R-:W-:-:S05]  /*08d0*/  VIADD R0, R0, 0xffffffff ;  /* 0xffffffff00007836 */ /* 0x002fca0000000000 */
[----:B------:R1:W-:Y:S01]  /*08e0*/  @!P2 STS [UR60+0x24], R0 ;  /* 0x00002400ff00a988 */ /* 0x0003e2000800083c */
[----:B------:R-:W-:Y:S05]  /*08f0*/  @P2 BRA `(.L_x_21) ;  /* 0x0000000000302947 */ /* 0x000fea0003800000 */
[----:B------:R-:W2:Y:S01]  /*0900*/  LDS R5, [UR60+0x34] ;  /* 0x0000343cff057984 */ /* 0x000ea20008000800 */
[----:B------:R-:W3:Y:S03]  /*0910*/  LDC.64 R10, c[0x0][0x240] ;  /* 0x00009000ff0a7b82 */ /* 0x000ee60000000a00 */
[----:B------:R-:W4:Y:S01]  /*0920*/  LDS R4, [UR60+0x1c] ;  /* 0x00001c3cff047984 */ /* 0x000f220008000800 */
[C---:B---3--:R-:W-:Y:S01]  /*0930*/  SHF.L.U64.HI R8, R10.reuse, 0x1, R11 ;  /* 0x000000010a087819 */ /* 0x048fe2000001020b */
[----:B------:R-:W-:-:S03]  /*0940*/  IMAD.SHL.U32 R7, R10, 0x2, RZ ;  /* 0x000000020a077824 */ /* 0x000fc600078e00ff */
[--C-:B------:R-:W-:Y:S02]  /*0950*/  SHF.R.U32.HI R9, RZ, 0x4, R8.reuse ;  /* 0x00000004ff097819 */ /* 0x100fe40000011608 */
[----:B------:R-:W-:-:S05]  /*0960*/  SHF.R.U64 R7, R7, 0x4, R8 ;  /* 0x0000000407077819 */ /* 0x000fca0000001208 */
[----:B------:R3:W-:Y:S01]  /*0970*/  STS [UR60+0xc], R7 ;  /* 0x00000c07ff007988 */ /* 0x0007e2000800083c */
[----:B--2---:R-:W-:Y:S02]  /*0980*/  LOP3.LUT R5, R5, 0x7, RZ, 0xb8, !PT ;  /* 0x0000000705057812 */ /* 0x004fe400078eb8ff */
[----:B----4-:R-:W-:-:S03]  /*0990*/  LOP3.LUT R4, R4, 0xf, R9, 0xb8, !PT ;  /* 0x0000000f04047812 */ /* 0x010fc600078eb809 */
[----:B------:R3:W-:Y:S04]  /*09a0*/  STS [UR60+0x34], R5 ;  /* 0x00003405ff007988 */ /* 0x0007e8000800083c */
[----:B------:R3:W-:Y:S02]  /*09b0*/  STS [UR60+0x1c], R4 ;  /* 0x00001c04ff007988 */ /* 0x0007e4000800083c */
.L_x_21:
[----:B------:R-:W-:Y:S05]  /*09c0*/  BSYNC B2 ;  /* 0x0000000000027941 */ /* 0x000fea0003800000 */
.L_x_20:
[----:B------:R-:W-:Y:S04]  /*09d0*/  BSSY B3, `(.L_x_22) ;  /* 0x000001a000037945 */ /* 0x000fe80003800000 */
[----:B------:R-:W-:Y:S04]  /*09e0*/  BSSY B2, `(.L_x_23) ;  /* 0x0000015000027945 */ /* 0x000fe80003800000 */
[----:B------:R-:W-:Y:S05]  /*09f0*/  @P2 BRA `(.L_x_24) ;  /* 0x0000000000202947 */ /* 0x000fea0003800000 */
[----:B---3--:R-:W2:Y:S02]  /*0a00*/  LDS R4, [UR60+0x34] ;  /* 0x0000343cff047984 */ /* 0x008ea40008000800 */
[----:B--2---:R-:W-:-:S05]  /*0a10*/  LOP3.LUT R4, R4, 0x38, RZ, 0xb8, !PT ;  /* 0x0000003804047812 */ /* 0x004fca00078eb8ff */
[----:B------:R2:W-:Y:S01]  /*0a20*/  STS [UR60+0x34], R4 ;  /* 0x00003404ff007988 */ /* 0x0005e2000800083c */
[----:B------:R-:W-:Y:S05]  /*0a30*/  @P2 BRA `(.L_x_25) ;  /* 0x0000000000202947 */ /* 0x000fea0003800000 */
[----:B--2---:R-:W2:Y:S01]  /*0a40*/  LDS R4, [UR60+0x8] ;  /* 0x0000083cff047984 */ /* 0x004ea20008000800 */
[----:B------:R-:W-:-:S05]  /*0a50*/  IMAD.MOV.U32 R5, RZ, RZ, 0x780 ;  /* 0x00000780ff057424 */ /* 0x000fca00078e00ff */
[----:B--2---:R-:W-:-:S05]  /*0a60*/  LOP3.LUT R4, R4, 0x300, R5, 0xd8, !PT ;  /* 0x0000030004047812 */ /* 0x004fca00078ed805 */
[----:B------:R2:W-:Y:S02]  /*0a70*/  STS [UR60+0x8], R4 ;  /* 0x00000804ff007988 */ /* 0x0005e4000800083c */
.L_x_24:
[----:B------:R-:W-:Y:S05]  /*0a80*/  @P2 BRA `(.L_x_26) ;  /* 0x0000000000282947 */ /* 0x000fea0003800000 */
[----:B--23--:R-:W2:Y:S02]  /*0a90*/  LDS R4, [UR60+0x8] ;  /* 0x0000083cff047984 */ /* 0x00cea40008000800 */
[----:B--2---:R-:W-:-:S05]  /*0aa0*/  LOP3.LUT R4, R4, 0x1800, RZ, 0xb8, !PT ;  /* 0x0000180004047812 */ /* 0x004fca00078eb8ff */
[----:B------:R3:W-:Y:S02]  /*0ab0*/  STS [UR60+0x8], R4 ;  /* 0x00000804ff007988 */ /* 0x0007e4000800083c */
.L_x_25:
[----:B------:R-:W-:Y:S05]  /*0ac0*/  @P2 BREAK B2 ;  /* 0x0000000000022942 */ /* 0x000fea0003800000 */
[----:B------:R-:W-:Y:S05]  /*0ad0*/  @P2 BRA `(.L_x_27) ;  /* 0x0000000000242947 */ /* 0x000fea0003800000 */
[----:B--23--:R-:W2:Y:S01]  /*0ae0*/  LDS R4, [UR60+0x8] ;  /* 0x0000083cff047984 */ /* 0x00cea20008000800 */
[----:B------:R-:W-:-:S05]  /*0af0*/  IMAD.MOV.U32 R5, RZ, RZ, 0x6000 ;  /* 0x00006000ff057424 */ /* 0x000fca00078e00ff */
[----:B--2---:R-:W-:-:S04]  /*0b00*/  LOP3.LUT R4, R4, 0x6000, R5, 0xd8, !PT ;  /* 0x0000600004047812 */ /* 0x004fc800078ed805 */
[----:B------:R-:W-:-:S05]  /*0b10*/  LOP3.LUT R4, R4, 0x400000, RZ, 0xb8, !PT ;  /* 0x0040000004047812 */ /* 0x000fca00078eb8ff */
[----:B------:R4:W-:Y:S02]  /*0b20*/  STS [UR60+0x8], R4 ;  /* 0x00000804ff007988 */ /* 0x0009e4000800083c */
.L_x_26:
[----:B------:R-:W-:Y:S05]  /*0b30*/  BSYNC B2 ;  /* 0x0000000000027941 */ /* 0x000fea0003800000 */
.L_x_23:
[----:B--234-:R-:W2:Y:S02]  /*0b40*/  @!P2 LDS R4, [UR60+0x8] ;  /* 0x0000083cff04a984 */ /* 0x01cea40008000800 */
[----:B--2---:R-:W-:-:S05]  /*0b50*/  @!P2 LOP3.LUT R4, R4, 0x8000, RZ, 0xb8, !PT ;  /* 0x000080000404a812 */ /* 0x004fca00078eb8ff */
[----:B------:R4:W-:Y:S02]  /*0b60*/  @!P2 STS [UR60+0x8], R4 ;  /* 0x00000804ff00a988 */ /* 0x0009e4000800083c */
.L_x_27:
[----:B------:R-:W-:Y:S05]  /*0b70*/  BSYNC B3 ;  /* 0x0000000000037941 */ /* 0x000fea0003800000 */
.L_x_22:
[----:B------:R-:W-:Y:S05]  /*0b80*/  WARPSYNC.ALL ;  /* 0x0000000000007948 */ /* 0x000fea0003800000 */
[----:B------:R-:W-:-:S04]  /*0b90*/  UIADD3 UR7, UR8, 0x80, URZ ;  /* 0x0000008008077890 */ /* 0x000fc8000fffe03f */
[----:B------:R-:W-:-:S04]  /*0ba0*/  UIADD3 UR6, UP0, UR7, UR52, URZ ;  /* 0x0000003407067290 */ /* 0x000fc8000ff1e03f */
[----:B------:R-:W-:Y:S01]  /*0bb0*/  ULEA.HI.X.SX32 UR7, UR7, UR53, 0x1, UP0 ;  /* 0x0000003507077291 */ /* 0x000fe200080f0e3f */
[----:B------:R-:W-:Y:S11]  /*0bc0*/  @P0 BRA `(.L_x_28) ;  /* 0x0000000000280947 */ /* 0x000ff60003800000 */
[----:B--234-:R-:W2:Y:S01]  /*0bd0*/  S2R R4, SR_LANEID ;  /* 0x0000000000047919 */ /* 0x01cea20000000000 */
[----:B------:R-:W-:Y:S05]  /*0be0*/  WARPSYNC.ALL ;  /* 0x0000000000007948 */ /* 0x000fea0003800000 */
[----:B--2---:R-:W-:-:S05]  /*0bf0*/  IMAD.SHL.U32 R8, R4, 0x4, RZ ;  /* 0x0000000404087824 */ /* 0x004fca00078e00ff */
[----:B------:R-:W2:Y:S01]  /*0c00*/  LDS R7, [R8+UR60] ;  /* 0x0000003c08077984 */ /* 0x000ea20008000800 */
[----:B------:R-:W-:-:S05]  /*0c10*/  IADD3 R4, P1, R8, UR6, RZ ;  /* 0x0000000608047c10 */ /* 0x000fca000ff3e0ff */
[----:B------:R-:W-:-:S05]  /*0c20*/  IMAD.X R5, RZ, RZ, UR7, P1 ;  /* 0x00000007ff057e24 */ /* 0x000fca00088e06ff */
[----:B--2---:R2:W5:Y:S01]  /*0c30*/  ATOMG.E.EXCH.STRONG.GPU PT, RZ, [R4], R7 ;  /* 0x0000000704ff73a8 */ /* 0x00456200041ee100 */
[----:B------:R-:W-:-:S04]  /*0c40*/  DEPBAR {5,4,3,2,1,0} ;  /* 0x0000003f0000791a */ /* 0x000fc80000000000 */
[----:B------:R2:W-:Y:S01]  /*0c50*/  UTMACCTL.IV [UR6] ;  /* 0x00000000060079b9 */ /* 0x0005e20008000000 */
[----:B------:R-:W-:Y:S01]  /*0c60*/  NOP ;  /* 0x0000000000007918 */ /* 0x000fe20000000000 */
.L_x_28:
[----:B------:R-:W-:Y:S05]  /*0c70*/  @P0 BRA `(.L_x_29) ;  /* 0x00000000000c0947 */ /* 0x000fea0003800000 */
[----:B------:R0:W-:Y:S01]  /*0c80*/  UTMACMDFLUSH ;  /* 0x00000000000079b7 */ /* 0x0001e20000000000 */
[----:B------:R-:W-:Y:S05]  /*0c90*/  @P0 BRA `(.L_x_29) ;  /* 0x0000000000040947 */ /* 0x000fea0003800000 */
[----:B------:R-:W-:-:S04]  /*0ca0*/  DEPBAR.LE SB0, 0x0 ;  /* 0x000080000000791a */ /* 0x000fc80000000000 */
.L_x_29:
[----:B------:R-:W-:Y:S05]  /*0cb0*/  WARPSYNC.ALL ;  /* 0x0000000000007948 */ /* 0x000fea0003800000 */
[----:B-----5:R-:W-:Y:S06]  /*0cc0*/  BAR.SYNC.DEFER_BLOCKING 0x0 ;  /* 0x0000000000007b1d */ /* 0x020fec0000010000 */
[----:B------:R-:W-:Y:S02]  /*0cd0*/  BSSY B3, `(.L_x_30) ;  /* 0x000000b000037945 */ /* 0x000fe40003800000 */
[----:B------:R-:W-:Y:S06]  /*0ce0*/  BAR.SYNC.DEFER_BLOCKING 0x0 ;  /* 0x0000000000007b1d */ /* 0x000fec0000010000 */
[----:B------:R1:W-:Y:S01]  /*0cf0*/  @!P0 STS [R12], RZ ;  /* 0x000000ff0c008388 */ /* 0x0003e20000000800 */
[----:B------:R-:W-:Y:S01]  /*0d00*/  NOP ;  /* 0x0000000000007918 */ /* 0x000fe20000000000 */
[----:B------:R-:W-:Y:S05]  /*0d10*/  @P2 BRA `(.L_x_31) ;  /* 0x0000000000182947 */ /* 0x000fea0003800000 */
[----:B--234-:R-:W2:Y:S01]  /*0d20*/  LDS R4, [UR60+0x8] ;  /* 0x0000083cff047984 */ /* 0x01cea20008000800 */
[----:B------:R-:W3:Y:S01]  /*0d30*/  LDC.64 R8, c[0x0][0x220] ;  /* 0x00008800ff087b82 */ /* 0x000ee20000000a00 */
[----:B------:R-:W-:Y:S02]  /*0d40*/  IMAD.MOV.U32 R5, RZ, RZ, 0x70 ;  /* 0x00000070ff057424 */ /* 0x000fe400078e00ff */
[----:B---3--:R3:W-:Y:S03]  /*0d50*/  STS.64 [UR60], R8 ;  /* 0x00000008ff007988 */ /* 0x0087e60008000a3c */
[----:B--2---:R-:W-:-:S05]  /*0d60*/  LOP3.LUT R4, R4, 0x10, R5, 0xd8, !PT ;  /* 0x0000001004047812 */ /* 0x004fca00078ed805 */
[----:B------:R3:W-:Y:S02]  /*0d70*/  STS [UR60+0x8], R4 ;  /* 0x00000804ff007988 */ /* 0x0007e4000800083c */
.L_x_31:
[----:B--2---:R-:W-:Y:S05]  /*0d80*/  BSYNC B3 ;  /* 0x0000000000037941 */ /* 0x004fea0003800000 */
.L_x_30:
[----:B------:R-:W-:Y:S04]  /*0d90*/  BSSY B4, `(.L_x_32) ;  /* 0x0000011000047945 */ /* 0x000fe80003800000 */
[----:B------:R-:W-:Y:S04]  /*0da0*/  BSSY B3, `(.L_x_33) ;  /* 0x000000e000037945 */ /* 0x000fe80003800000 */
[----:B------:R-:W-:Y:S05]  /*0db0*/  @P2 BRA `(.L_x_34) ;  /* 0x0000000000242947 */ /* 0x000fea0003800000 */
[----:B---34-:R-:W2:Y:S01]  /*0dc0*/  LDS R4, [UR60+0x34] ;  /* 0x0000343cff047984 */ /* 0x018ea20008000800 */
[----:B------:R-:W-:-:S05]  /*0dd0*/  IMAD.MOV.U32 R5, RZ, RZ, 0x3f000000 ;  /* 0x3f000000ff057424 */ /* 0x000fca00078e00ff */
[----:B--2---:R-:W-:-:S05]  /*0de0*/  LOP3.LUT R4, R4, 0xff000000, R5, 0xb8, !PT ;  /* 0xff00000004047812 */ /* 0x004fca00078eb805 */
[----:B------:R2:W-:Y:S01]  /*0df0*/  STS [UR60+0x34], R4 ;  /* 0x00003404ff007988 */ /* 0x0005e2000800083c */
[----:B------:R-:W-:Y:S05]  /*0e00*/  @P2 BRA `(.L_x_35) ;  /* 0x00000000001c2947 */ /* 0x000fea0003800000 */
[----:B--2---:R-:W2:Y:S01]  /*0e10*/  LDS R4, [UR60+0x38] ;  /* 0x0000383cff047984 */ /* 0x004ea20008000800 */
[----:B------:R-:W-:-:S05]  /*0e20*/  IMAD.MOV.U32 R5, RZ, RZ, 0xff ;  /* 0x000000ffff057424 */ /* 0x000fca00078e00ff */
[----:B--2---:R-:W-:-:S05]  /*0e30*/  LOP3.LUT R4, R4, 0xff, R5, 0xb8, !PT ;  /* 0x000000ff04047812 */ /* 0x004fca00078eb805 */
[----:B------:R2:W-:Y:S02]  /*0e40*/  STS [UR60+0x38], R4 ;  /* 0x00003804ff007988 */ /* 0x0005e4000800083c */
.L_x_34:
[----:B------:R-:W-:Y:S05]  /*0e50*/  @P2 BREAK B3 ;  /* 0x0000000000032942 */ /* 0x000fea0003800000 */
[----:B------:R-:W-:Y:S05]  /*0e60*/  @P2 BRA `(.L_x_36) ;  /* 0x00000000000c2947 */ /* 0x000fea0003800000 */
[----:B------:R1:W-:Y:S02]  /*0e70*/  STS [UR60+0x20], R0 ;  /* 0x00002000ff007988 */ /* 0x0003e4000800083c */
.L_x_35:
[----:B------:R-:W-:Y:S05]  /*0e80*/  BSYNC B3 ;  /* 0x0000000000037941 */ /* 0x000fea0003800000 */
.L_x_33:
[----:B------:R1:W-:Y:S02]  /*0e90*/  @!P2 STS [UR60+0x24], R6 ;  /* 0x00002406ff00a988 */ /* 0x0003e4000800083c */
.L_x_36:
[----:B------:R-:W-:Y:S05]  /*0ea0*/  BSYNC B4 ;  /* 0x0000000000047941 */ /* 0x000fea0003800000 */
.L_x_32:
[----:B------:R-:W-:Y:S05]  /*0eb0*/  WARPSYNC.ALL ;  /* 0x0000000000007948 */ /* 0x000fea0003800000 */
[----:B------:R-:W-:Y:S04]  /*0ec0*/  BSSY B4, `(.L_x_37) ;  /* 0x000000e000047945 */ /* 0x000fe80003800000 */
[----:B------:R-:W-:Y:S05]  /*0ed0*/  @P2 BRA `(.L_x_38) ;  /* 0x0000000000302947 */ /* 0x000fea0003800000 */
[----:B--234-:R-:W2:Y:S01]  /*0ee0*/  LDS R4, [UR60+0x34] ;  /* 0x0000343cff047984 */ /* 0x01cea20008000800 */
[----:B------:R-:W3:Y:S03]  /*0ef0*/  LDC.64 R8, c[0x0][0x248] ;  /* 0x00009200ff087b82 */ /* 0x000ee60000000a00 */
[----:B-1----:R-:W1:Y:S01]  /*0f00*/  LDS R0, [UR60+0x1c] ;  /* 0x00001c3cff007984 */ /* 0x002e620008000800 */
[C---:B---3--:R-:W-:Y:S01]  /*0f10*/  SHF.L.U64.HI R6, R8.reuse, 0x1, R9 ;  /* 0x0000000108067819 */ /* 0x048fe20000010209 */
[----:B------:R-:W-:-:S03]  /*0f20*/  IMAD.SHL.U32 R5, R8, 0x2, RZ ;  /* 0x0000000208057824 */ /* 0x000fc600078e00ff */
[--C-:B------:R-:W-:Y:S02]  /*0f30*/  SHF.R.U32.HI R7, RZ, 0x4, R6.reuse ;  /* 0x00000004ff077819 */ /* 0x100fe40000011606 */
[----:B------:R-:W-:-:S05]  /*0f40*/  SHF.R.U64 R5, R5, 0x4, R6 ;  /* 0x0000000405057819 */ /* 0x000fca0000001206 */
[----:B------:R3:W-:Y:S01]  /*0f50*/  STS [UR60+0xc], R5 ;  /* 0x00000c05ff007988 */ /* 0x0007e2000800083c */
[----:B--2---:R-:W-:Y:S02]  /*0f60*/  LOP3.LUT R4, R4, 0x7, RZ, 0xb8, !PT ;  /* 0x0000000704047812 */ /* 0x004fe400078eb8ff */
[----:B-1----:R-:W-:-:S03]  /*0f70*/  LOP3.LUT R0, R0, 0xf, R7, 0xb8, !PT ;  /* 0x0000000f00007812 */ /* 0x002fc600078eb807 */
[----:B------:R3:W-:Y:S04]  /*0f80*/  STS [UR60+0x34], R4 ;  /* 0x00003404ff007988 */ /* 0x0007e8000800083c */
[----:B------:R3:W-:Y:S02]  /*0f90*/  STS [UR60+0x1c], R0 ;  /* 0x00001c00ff007988 */ /* 0x0007e4000800083c */
.L_x_38:
[----:B------:R-:W-:Y:S05]  /*0fa0*/  BSYNC B4 ;  /* 0x0000000000047941 */ /* 0x000fea0003800000 */
.L_x_37:
[----:B------:R-:W-:Y:S04]  /*0fb0*/  BSSY B4, `(.L_x_39) ;  /* 0x000001a000047945 */ /* 0x000fe80003800000 */
[----:B------:R-:W-:Y:S04]  /*0fc0*/  BSSY B5, `(.L_x_40) ;  /* 0x0000015000057945 */ /* 0x000fe80003800000 */
[----:B------:R-:W-:Y:S05]  /*0fd0*/  @P2 BRA `(.L_x_41) ;  /* 0x0000000000202947 */ /* 0x000fea0003800000 */
[----:B-1-3--:R-:W1:Y:S02]  /*0fe0*/  LDS R0, [UR60+0x34] ;  /* 0x0000343cff007984 */ /* 0x00ae640008000800 */
[----:B-1----:R-:W-:-:S05]  /*0ff0*/  LOP3.LUT R0, R0, 0x38, RZ, 0xb8, !PT ;  /* 0x0000003800007812 */ /* 0x002fca00078eb8ff */
[----:B------:R1:W-:Y:S01]  /*1000*/  STS [UR60+0x34], R0 ;  /* 0x00003400ff007988 */ /* 0x0003e2000800083c */
[----:B------:R-:W-:Y:S05]  /*1010*/  @P2 BRA `(.L_x_42) ;  /* 0x0000000000202947 */ /* 0x000fea0003800000 */
[----:B-1----:R-:W1:Y:S01]  /*1020*/  LDS R0, [UR60+0x8] ;  /* 0x0000083cff007984 */ /* 0x002e620008000800 */
[----:B------:R-:W-:-:S05]  /*1030*/  IMAD.MOV.U32 R5, RZ, RZ, 0x780 ;  /* 0x00000780ff057424 */ /* 0x000fca00078e00ff */
[----:B-1----:R-:W-:-:S05]  /*1040*/  LOP3.LUT R0, R0, 0x300, R5, 0xd8, !PT ;  /* 0x0000030000007812 */ /* 0x002fca00078ed805 */
[----:B------:R1:W-:Y:S02]  /*1050*/  STS [UR60+0x8], R0 ;  /* 0x00000800ff007988 */ /* 0x0003e4000800083c */
.L_x_41:
[----:B------:R-:W-:Y:S05]  /*1060*/  @P2 BRA `(.L_x_43) ;  /* 0x0000000000282947 */ /* 0x000fea0003800000 */
[----:B-1-3--:R-:W1:Y:S02]  /*1070*/  LDS R0, [UR60+0x8] ;  /* 0x0000083cff007984 */ /* 0x00ae640008000800 */
[----:B-1----:R-:W-:-:S05]  /*1080*/  LOP3.LUT R0, R0, 0x1800, RZ, 0xb8, !PT ;  /* 0x0000180000007812 */ /* 0x002fca00078eb8ff */
[----:B------:R3:W-:Y:S02]  /*1090*/  STS [UR60+0x8], R0 ;  /* 0x00000800ff007988 */ /* 0x0007e4000800083c */
.L_x_42:
[----:B------:R-:W-:Y:S05]  /*10a0*/  @P2 BREAK B5 ;  /* 0x0000000000052942 */ /* 0x000fea0003800000 */
[----:B------:R-:W-:Y:S05]  /*10b0*/  @P2 BRA `(.L_x_44) ;  /* 0x0000000000242947 */ /* 0x000fea0003800000 */
[----:B-1-3--:R-:W1:Y:S01]  /*10c0*/  LDS R0, [UR60+0x8] ;  /* 0x0000083cff007984 */ /* 0x00ae620008000800 */
[----:B------:R-:W-:-:S05]  /*10d0*/  IMAD.MOV.U32 R5, RZ, RZ, 0x6000 ;  /* 0x00006000ff057424 */ /* 0x000fca00078e00ff */
[----:B-1----:R-:W-:-:S04]  /*10e0*/  LOP3.LUT R0, R0, 0x6000, R5, 0xd8, !PT ;  /* 0x0000600000007812 */ /* 0x002fc800078ed805 */
[----:B------:R-:W-:-:S05]  /*10f0*/  LOP3.LUT R0, R0, 0x400000, RZ, 0xb8, !PT ;  /* 0x0040000000007812 */ /* 0x000fca00078eb8ff */
[----:B------:R1:W-:Y:S02]  /*1100*/  STS [UR60+0x8], R0 ;  /* 0x00000800ff007988 */ /* 0x0003e4000800083c */
.L_x_43:
[----:B------:R-:W-:Y:S05]  /*1110*/  BSYNC B5 ;  /* 0x0000000000057941 */ /* 0x000fea0003800000 */
.L_x_40:
[----:B-1-3--:R-:W1:Y:S02]  /*1120*/  @!P2 LDS R0, [UR60+0x8] ;  /* 0x0000083cff00a984 */ /* 0x00ae640008000800 */
[----:B-1----:R-:W-:-:S05]  /*1130*/  @!P2 LOP3.LUT R0, R0, 0x8000, RZ, 0xb8, !PT ;  /* 0x000080000000a812 */ /* 0x002fca00078eb8ff */
[----:B------:R1:W-:Y:S02]  /*1140*/  @!P2 STS [UR60+0x8], R0 ;  /* 0x00000800ff00a988 */ /* 0x0003e4000800083c */
.L_x_44:
[----:B------:R-:W-:Y:S05]  /*1150*/  BSYNC B4 ;  /* 0x0000000000047941 */ /* 0x000fea0003800000 */
.L_x_39:
[----:B------:R-:W-:Y:S05]  /*1160*/  WARPSYNC.ALL ;  /* 0x0000000000007948 */ /* 0x000fea0003800000 */
[----:B------:R1:W-:Y:S01]  /*1170*/  STL [R1+0x400], RZ ;  /* 0x000400ff01007387 */ /* 0x0003e20000100800 */
[----:B------:R-:W-:Y:S01]  /*1180*/  UIADD3 UR8, UR8, 0x100, URZ ;  /* 0x0000010008087890 */ /* 0x000fe2000fffe03f */
[----:B------:R-:W-:Y:S02]  /*1190*/  ISETP.GE.AND P1, PT, R13, 0x1, PT ;  /* 0x000000010d00780c */ /* 0x000fe40003f26270 */
[----:B------:R-:W-:Y:S01]  /*11a0*/  SHF.R.U32.HI R6, RZ, 0x5, R3 ;  /* 0x00000005ff067819 */ /* 0x000fe20000011603 */
[----:B------:R-:W-:-:S04]  /*11b0*/  UIADD3 UR52, UP0, UR8, UR52, URZ ;  /* 0x0000003408347290 */ /* 0x000fc8000ff1e03f */
[----:B------:R-:W-:Y:S01]  /*11c0*/  ULEA.HI.X.SX32 UR53, UR8, UR53, 0x1, UP0 ;  /* 0x0000003508357291 */ /* 0x000fe200080f0e3f */
[----:B-1----:R-:W-:Y:S11]  /*11d0*/  @P0 BRA `(.L_x_45) ;  /* 0x0000000000280947 */ /* 0x002ff60003800000 */
[----:B---3--:R-:W1:Y:S01]  /*11e0*/  S2R R0, SR_LANEID ;  /* 0x0000000000007919 */ /* 0x008e620000000000 */
[----:B------:R-:W-:Y:S05]  /*11f0*/  WARPSYNC.ALL ;  /* 0x0000000000007948 */ /* 0x000fea0003800000 */
[----:B-1----:R-:W-:-:S05]  /*1200*/  IMAD.SHL.U32 R0, R0, 0x4, RZ ;  /* 0x0000000400007824 */ /* 0x002fca00078e00ff */
[----:B------:R-:W1:Y:S01]  /*1210*/  LDS R7, [R0+UR60] ;  /* 0x0000003c00077984 */ /* 0x000e620008000800 */
[----:B--2-4-:R-:W-:-:S05]  /*1220*/  IADD3 R4, P3, R0, UR52, RZ ;  /* 0x0000003400047c10 */ /* 0x014fca000ff7e0ff */
[----:B------:R-:W-:-:S05]  /*1230*/  IMAD.X R5, RZ, RZ, UR53, P3 ;  /* 0x00000035ff057e24 */ /* 0x000fca00098e06ff */
[----:B-1----:R1:W5:Y:S01]  /*1240*/  ATOMG.E.EXCH.STRONG.GPU PT, RZ, [R4], R7 ;  /* 0x0000000704ff73a8 */ /* 0x00236200041ee100 */
[----:B------:R-:W-:-:S04]  /*1250*/  DEPBAR {5,4,3,2,1,0} ;  /* 0x0000003f0000791a */ /* 0x000fc80000000000 */
[----:B------:R1:W-:Y:S01]  /*1260*/  UTMACCTL.IV [UR52] ;  /* 0x00000000340079b9 */ /* 0x0003e20008000000 */
[----:B------:R-:W-:Y:S01]  /*1270*/  NOP ;  /* 0x0000000000007918 */ /* 0x000fe20000000000 */
.L_x_45:
[----:B------:R-:W-:Y:S05]  /*1280*/  @P0 BRA `(.L_x_46) ;  /* 0x00000000000c0947 */ /* 0x000fea0003800000 */
[----:B------:R0:W-:Y:S01]  /*1290*/  UTMACMDFLUSH ;  /* 0x00000000000079b7 */ /* 0x0001e20000000000 */
[----:B------:R-:W-:Y:S05]  /*12a0*/  @P0 BRA `(.L_x_46) ;  /* 0x0000000000040947 */ /* 0x000fea0003800000 */
[----:B------:R-:W-:-:S04]  /*12b0*/  DEPBAR.LE SB0, 0x0 ;  /* 0x000080000000791a */ /* 0x000fc80000000000 */
.L_x_46:
[----:B------:R1:W-:Y:S01]  /*12c0*/  STL [R1+0x404], RZ ;  /* 0x000404ff01007387 */ /* 0x0003e20000100800 */
[----:B------:R-:W-:Y:S05]  /*12d0*/  WARPSYNC.ALL ;  /* 0x0000000000007948 */ /* 0x000fea0003800000 */
[----:B------:R1:W-:Y:S01]  /*12e0*/  STL [R1+0x408], RZ ;  /* 0x000408ff01007387 */ /* 0x0003e20000100800 */
[----:B-----5:R-:W-:Y:S01]  /*12f0*/  VOTEU.ALL UP3, P2 ;  /* 0x00000000003f7886 */ /* 0x020fe20001060000 */
[----:B------:R-:W-:Y:S01]  /*1300*/  UMOV UR8, 0x1 ;  /* 0x0000000100087882 */ /* 0x000fe20000000000 */
[----:B------:R-:W-:Y:S01]  /*1310*/  VOTEU.ALL UP2, P2 ;  /* 0x00000000003f7886 */ /* 0x000fe20001040000 */
[----:B------:R1:W-:Y:S01]  /*1320*/  STL [R1+0x40c], RZ ;  /* 0x00040cff01007387 */ /* 0x0003e20000100800 */
[----:B------:R-:W-:Y:S01]  /*1330*/  VOTEU.ALL UP1, P2 ;  /* 0x00000000003f7886 */ /* 0x000fe20001020000 */
[----:B------:R-:W-:-:S04]  /*1340*/  @!UP3 UIADD3 UR12, -UR8, 0x100000, URZ ;  /* 0x00100000080cb890 */ /* 0x000fc8000fffe13f */
[----:B------:R-:W-:Y:S02]  /*1350*/  @!UP3 USHF.L.U32 UR13, UR12, 0xb, URZ ;  /* 0x0000000b0c0db899 */ /* 0x000fe4000800063f */
[----:B------:R-:W-:Y:S01]  /*1360*/  @!UP3 USHF.L.U32 UR12, UR12, 0x1, URZ ;  /* 0x000000010c0cb899 */ /* 0x000fe2000800063f */
[----:B------:R-:W-:Y:S01]  /*1370*/  R2UR UR58, R6 ;  /* 0x00000000063a72ca */ /* 0x000fe200000e0000 */
[----:B------:R1:W-:Y:S01]  /*1380*/  STL [R1+0x410], RZ ;  /* 0x000410ff01007387 */ /* 0x0003e20000100800 */
[----:B------:R-:W-:-:S04]  /*1390*/  @!UP3 UIADD3 UR16, -UR8, 0x100000, URZ ;  /* 0x001000000810b890 */ /* 0x000fc8000fffe13f */
[----:B------:R-:W-:Y:S02]  /*13a0*/  @!UP3 USHF.L.U32 UR17, UR16, 0xb, URZ ;  /* 0x0000000b1011b899 */ /* 0x000fe4000800063f */
[----:B------:R-:W-:Y:S01]  /*13b0*/  @!UP3 USHF.L.U32 UR16, UR16, 0x1, URZ ;  /* 0x000000011010b899 */ /* 0x000fe2000800063f */
[----:B------:R-:W-:Y:S01]  /*13c0*/  CS2R R24, SRZ ;  /* 0x0000000000187805 */ /* 0x000fe2000001ff00 */
[----:B------:R-:W-:-:S04]  /*13d0*/  @!UP3 UIADD3 UR18, -UR8, 0x100000, URZ ;  /* 0x001000000812b890 */ /* 0x000fc8000fffe13f */
[----:B------:R-:W-:Y:S02]  /*13e0*/  @!UP3 USHF.L.U32 UR19, UR18, 0xb, URZ ;  /* 0x0000000b1213b899 */ /* 0x000fe4000800063f */
[----:B------:R-:W-:Y:S01]  /*13f0*/  @!UP3 USHF.L.U32 UR18, UR18, 0x1, URZ ;  /* 0x000000011212b899 */ /* 0x000fe2000800063f */
[----:B------:R1:W-:Y:S01]  /*1400*/  STL [R1+0x414], RZ ;  /* 0x000414ff01007387 */ /* 0x0003e20000100800 */
[----:B------:R-:W-:Y:S01]  /*1410*/  VOTEU.ALL UP0, P2 ;  /* 0x00000000003f7886 */ /* 0x000fe20001000000 */
[----:B------:R-:W-:-:S04]  /*1420*/  @!UP3 UIADD3 UR8, -UR8, 0x100000, URZ ;  /* 0x001000000808b890 */ /* 0x000fc8000fffe13f */
[----:B------:R-:W-:Y:S02]  /*1430*/  @!UP3 USHF.L.U32 UR9, UR8, 0xb, URZ ;  /* 0x0000000b0809b899 */ /* 0x000fe4000800063f */
[----:B------:R-:W-:Y:S01]  /*1440*/  @!UP3 USHF.L.U32 UR8, UR8, 0x1, URZ ;  /* 0x000000010808b899 */ /* 0x000fe2000800063f */
[----:B------:R-:W-:Y:S01]  /*1450*/  CS2R R26, SRZ ;  /* 0x00000000001a7805 */ /* 0x000fe2000001ff00 */
[----:B------:R1:W-:Y:S01]  /*1460*/  STL [R1+0x418], RZ ;  /* 0x000418ff01007387 */ /* 0x0003e20000100800 */
[----:B------:R-:W-:Y:S01]  /*1470*/  VOTEU.ALL UP3, P2 ;  /* 0x00000000003f7886 */ /* 0x000fe20001060000 */
[----:B------:R-:W-:Y:S01]  /*1480*/  USHF.L.U32 UR11, UR54, 0x8, URZ ;  /* 0x00000008360b7899 */ /* 0x000fe2000800063f */
[----:B------:R-:W-:Y:S01]  /*1490*/  CS2R R28, SRZ ;  /* 0x00000000001c7805 */ /* 0x000fe2000001ff00 */
[----:B------:R1:W-:Y:S01]  /*14a0*/  STL [R1+0x41c], RZ ;  /* 0x00041cff01007387 */ /* 0x0003e20000100800 */
[----:B------:R-:W-:Y:S01]  /*14b0*/  USHF.L.U32 UR15, UR55, 0x8, URZ ;  /* 0x00000008370f7899 */ /* 0x000fe2000800063f */
[----:B------:R-:W-:-:S02]  /*14c0*/  CS2R R30, SRZ ;  /* 0x00000000001e7805 */ /* 0x000fc4000001ff00 */
[----:B------:R-:W-:Y:S01]  /*14d0*/  CS2R R32, SRZ ;  /* 0x0000000000207805 */ /* 0x000fe2000001ff00 */
[----:B------:R1:W-:Y:S01]  /*14e0*/  STL [R1+0x420], RZ ;  /* 0x000420ff01007387 */ /* 0x0003e20000100800 */
[----:B------:R-:W-:Y:S02]  /*14f0*/  CS2R R34, SRZ ;  /* 0x0000000000227805 */ /* 0x000fe4000001ff00 */
[----:B------:R-:W-:Y:S02]  /*1500*/  CS2R R36, SRZ ;  /* 0x0000000000247805 */ /* 0x000fe4000001ff00 */
[----:B------:R-:W-:Y:S01]  /*1510*/  CS2R R38, SRZ ;  /* 0x0000000000267805 */ /* 0x000fe2000001ff00 */
[----:B------:R1:W-:Y:S01]  /*1520*/  STL [R1+0x424], RZ ;  /* 0x000424ff01007387 */ /* 0x0003e20000100800 */
[----:B------:R-:W-:Y:S02]  /*1530*/  CS2R R40, SRZ ;  /* 0x0000000000287805 */ /* 0x000fe4000001ff00 */
        /* <DEDUP_REMOVED lines=72> */
[----:B------:R-:W-:Y:S01]  /*19c0*/  CS2R R150, SRZ ;  /* 0x0000000000967805 */ /* 0x000fe2000001ff00 */
[----:B------:R1:W-:Y:S04]  /*19d0*/  STL [R1+0x470], RZ ;  /* 0x000470ff01007387 */ /* 0x0003e80000100800 */
        /* <DEDUP_REMOVED lines=227> */
[----:B------:R1:W-:Y:S04]  /*2810*/  STL [R1], RZ ;  /* 0x000000ff01007387 */ /* 0x0003e80000100800 */
        /* <DEDUP_REMOVED lines=44> */
[----:B------:R1:W-:Y:S01]  /*2ae0*/  STL [R1+0xb4], RZ ;  /* 0x0000b4ff01007387 */ /* 0x0003e20000100800 */
[----:B------:R-:W-:Y:S06]  /*2af0*/  BAR.SYNC.DEFER_BLOCKING 0x0 ;  /* 0x0000000000007b1d */ /* 0x000fec0000010000 */
[----:B------:R1:W-:Y:S04]  /*2b00*/  STL [R1+0xb8], RZ ;  /* 0x0000b8ff01007387 */ /* 0x0003e80000100800 */
[----:B------:R1:W-:Y:S04]  /*2b10*/  STL [R1+0xbc], RZ ;  /* 0x0000bcff01007387 */ /* 0x0003e80000100800 */
[----:B------:R1:W-:Y:S04]  /*2b20*/  STL [R1+0xc0], RZ ;  /* 0x0000c0ff01007387 */ /* 0x0003e80000100800 */
[----:B------:R1:W-:Y:S04]  /*2b30*/  STL [R1+0xc4], RZ ;  /* 0x0000c4ff01007387 */ /* 0x0003e80000100800 */
[----:B------:R1:W-:Y:S04]  /*2b40*/  STL [R1+0xc8], RZ ;  /* 0x0000c8ff01007387 */ /* 0x0003e80000100800 */
[----:B------:R-:W2:Y:S02]  /*2b50*/  FENCE.VIEW.ASYNC.S ;  /* 0x00000000000073c6 */ /* 0x000ea40000000000 */
[----:B--2---:R1:W2:Y:S02]  /*2b60*/  @!UP2 SYNCS.EXCH.64 URZ, [UR60+0x80000], UR12 ;  /* 0x0800000c3c3fa5b2 */ /* 0x0042a40008000100 */
        /* <DEDUP_REMOVED lines=20> */
[----:B--2---:R-:W-:Y:S06]  /*2cb0*/  BAR.SYNC.DEFER_BLOCKING 0x0 ;  /* 0x0000000000007b1d */ /* 0x004fec0000010000 */
[----:B------:R1:W-:Y:S04]  /*2cc0*/  STL [R1+0x11c], RZ ;  /* 0x00011cff01007387 */ /* 0x0003e80000100800 */
[----:B------:R1:W-:Y:S04]  /*2cd0*/  STL [R1+0x120], RZ ;  /* 0x000120ff01007387 */ /* 0x0003e80000100800 */
[----:B------:R1:W-:Y:S04]  /*2ce0*/  STL [R1+0x124], RZ ;  /* 0x000124ff01007387 */ /* 0x0003e80000100800 */
[----:B------:R1:W-:Y:S04]  /*2cf0*/  STL [R1+0x128], RZ ;  /* 0x000128ff01007387 */ /* 0x0003e80000100800 */
[----:B------:R1:W-:Y:S01]  /*2d00*/  STL [R1+0x12c], RZ ;  /* 0x00012cff01007387 */ /* 0x0003e20000100800 */
[----:B------:R1:W2:Y:S03]  /*2d10*/  @!UP1 SYNCS.EXCH.64 URZ, [UR60+0x80008], UR16 ;  /* 0x080008103c3f95b2 */ /* 0x0002a60008000100 */
        /* <DEDUP_REMOVED lines=55> */
[----:B------:R1:W-:Y:S01]  /*3090*/  STL [R1+0x1fc], RZ ;  /* 0x0001fcff01007387 */ /* 0x0003e20000100800 */
[----:B------:R-:W-:Y:S05]  /*30a0*/  @!P1 BRA `(.L_x_47) ;  /* 0x0000004800f49947 */ /* 0x000fea0003800000 */
[----:B------:R1:W-:Y:S01]  /*30b0*/  STL [R1+0x400], RZ ;  /* 0x000400ff01007387 */ /* 0x0003e20000100800 */
[----:B------:R-:W-:Y:S02]  /*30c0*/  CS2R R24, SRZ ;  /* 0x0000000000187805 */ /* 0x000fe4000001ff00 */
[----:B------:R-:W-:Y:S02]  /*30d0*/  CS2R R26, SRZ ;  /* 0x00000000001a7805 */ /* 0x000fe4000001ff00 */
[----:B------:R-:W-:Y:S01]  /*30e0*/  CS2R R28, SRZ ;  /* 0x00000000001c7805 */ /* 0x000fe2000001ff00 */
[----:B------:R1:W-:Y:S01]  /*30f0*/  STL [R1+0x404], RZ ;  /* 0x000404ff01007387 */ /* 0x0003e20000100800 */
[----:B------:R-:W-:Y:S02]  /*3100*/  CS2R R30, SRZ ;  /* 0x00000000001e7805 */ /* 0x000fe4000001ff00 */
[----:B------:R-:W-:Y:S02]  /*3110*/  CS2R R32, SRZ ;  /* 0x0000000000207805 */ /* 0x000fe4000001ff00 */
[----:B------:R-:W-:Y:S01]  /*3120*/  CS2R R34, SRZ ;  /* 0x0000000000227805 */ /* 0x000fe2000001ff00 */
[----:B------:R1:W-:Y:S01]  /*3130*/  STL [R1+0x408], RZ ;  /* 0x000408ff01007387 */ /* 0x0003e20000100800 */
[----:B------:R-:W-:-:S02]  /*3140*/  CS2R R36, SRZ ;  /* 0x0000000000247805 */ /* 0x000fc4000001ff00 */
        /* <DEDUP_REMOVED lines=75> */
[----:B------:R-:W-:Y:S01]  /*3600*/  CS2R R150, SRZ ;  /* 0x0000000000967805 */ /* 0x000fe2000001ff00 */
[----:B------:R-:W-:Y:S01]  /*3610*/  UMOV UR57, URZ ;  /* 0x0000003f00397c82 */ /* 0x000fe20008000000 */
[----:B------:R-:W-:Y:S01]  /*3620*/  UMOV UR56, URZ ;  /* 0x0000003f00387c82 */ /* 0x000fe20008000000 */
        /* <DEDUP_REMOVED lines=361> */
[----:B------:R1:W-:Y:S02]  /*4cc0*/  STL [R1+0x1fc], RZ ;  /* 0x0001fcff01007387 */ /* 0x0003e40000100800 */
.L_x_49:
[----:B--2---:R-:W-:Y:S01]  /*4cd0*/  BAR.SYNC.DEFER_BLOCKING 0x0 ;  /* 0x0000000000007b1d */ /* 0x004fe20000010000 */
[----:B------:R-:W-:Y:S01]  /*4ce0*/  ULEA UR22, UR57, UR60, 0x3 ;  /* 0x0000003c39167291 */ /* 0x000fe2000f8e183f */
[----:B---3--:R-:W-:Y:S01]  /*4cf0*/  @!P2 IMAD.MOV.U32 R0, RZ, RZ, 0x20000 ;  /* 0x00020000ff00a424 */ /* 0x008fe200078e00ff */
[----:B------:R-:W-:Y:S01]  /*4d00*/  ELECT P0, URZ, PT ;  /* 0x00000000003f782f */ /* 0x000fe20003800000 */
[----:B------:R-:W-:-:S03]  /*4d10*/  ULEA UR20, UR57, UR60, 0x10 ;  /* 0x0000003c39147291 */ /* 0x000fc6000f8e803f */
[----:B------:R-:W-:Y:S01]  /*4d20*/  ISETP.LT.U32.AND P0, PT, R2, 0x40, P0 ;  /* 0x000000400200780c */ /* 0x000fe20000701070 */
[----:B------:R-:W-:Y:S01]  /*4d30*/  ULOP3.LUT UR14, UR58, 0x1, URZ, 0xc0, !UPT ;  /* 0x000000013a0e7892 */ /* 0x000fe2000f8ec03f */
[----:B------:R-:W-:-:S03]  /*4d40*/  ELECT P1, URZ, PT ;  /* 0x00000000003f782f */ /* 0x000fc60003820000 */
[----:B-1----:R-:W-:Y:S02]  /*4d50*/  ULEA UR12, UR14, UR20, 0xf ;  /* 0x000000140e0c7291 */ /* 0x002fe4000f8e783f */
[----:B------:R-:W-:Y:S01]  /*4d60*/  ULEA UR14, UR14, UR56, 0x6 ;  /* 0x000000380e0e7291 */ /* 0x000fe2000f8e303f */
[----:B------:R-:W-:Y:S01]  /*4d70*/  ISETP.LT.U32.AND P1, PT, R2, 0x40, P1 ;  /* 0x000000400200780c */ /* 0x000fe20000f21070 */
[----:B------:R-:W-:Y:S02]  /*4d80*/  UIADD3 UR21, UR20, 0x40000, URZ ;  /* 0x0004000014157890 */ /* 0x000fe4000fffe03f */
[----:B------:R-:W-:Y:S02]  /*4d90*/  USHF.R.U32.HI UR40, URZ, 0x4, UR20 ;  /* 0x000000043f287899 */ /* 0x000fe40008011614 */
[----:B------:R-:W-:Y:S01]  /*4da0*/  VOTEU.ANY UP0, P0 ;  /* 0x00000000003f7886 */ /* 0x000fe20000000100 */
[----:B------:R-:W-:Y:S01]  /*4db0*/  VOTEU.ANY UP2, P0 ;  /* 0x00000000003f7886 */ /* 0x000fe20000040100 */
[----:B------:R-:W-:Y:S01]  /*4dc0*/  UMOV UR10, UR14 ;  /* 0x0000000e000a7c82 */ /* 0x000fe20008000000 */
[----:B------:R-:W-:Y:S01]  /*4dd0*/  USHF.R.U32.HI UR21, URZ, 0x4, UR21 ;  /* 0x000000043f157899 */ /* 0x000fe20008011615 */
[----:B------:R1:W-:Y:S01]  /*4de0*/  @!P2 SYNCS.ARRIVE.TRANS64 RZ, [UR22+0x80000], R0 ;  /* 0x08000000ffffa9a7 */ /* 0x0003e20008000016 */
[----:B------:R2:W-:Y:S06]  /*4df0*/  MEMBAR.ALL.CTA ;  /* 0x0000000000007992 */ /* 0x0005ec0000008000 */
[----:B--2---:R-:W2:Y:S01]  /*4e00*/  FENCE.VIEW.ASYNC.S ;  /* 0x00000000000073c6 */ /* 0x004ea20000000000 */
[----:B------:R-:W-:Y:S01]  /*4e10*/  @UP0 UIADD3 UR13, UR22, 0x80000, URZ ;  /* 0x00080000160d0890 */ /* 0x000fe2000fffe03f */
[----:B------:R-:W-:Y:S01]  /*4e20*/  @UP0 UMOV UR16, UR4 ;  /* 0x0000000400100c82 */ /* 0x000fe20008000000 */
[----:B------:R-:W-:Y:S01]  /*4e30*/  @UP0 UMOV UR17, UR5 ;  /* 0x0000000500110c82 */ /* 0x000fe20008000000 */
[----:B--2---:R-:W-:Y:S01]  /*4e40*/  VOTEU.ANY UP1, P1 ;  /* 0x00000000003f7886 */ /* 0x004fe20000820100 */
[----:B------:R-:W-:Y:S01]  /*4e50*/  VOTEU.ANY UP3, P1 ;  /* 0x00000000003f7886 */ /* 0x000fe20000860100 */
[----:B-1----:R-:W-:Y:S01]  /*4e60*/  IMAD.U32 R0, RZ, RZ, UR59 ;  /* 0x0000003bff007e24 */ /* 0x002fe2000f8e00ff */
[----:B------:R-:W-:-:S02]  /*4e70*/  USGXT.U32 UR40, UR40, 0xe ;  /* 0x0000000e2828789a */ /* 0x000fc40008000000 */
[----:B------:R-:W-:Y:S02]  /*4e80*/  @UP1 UIADD3 UR8, UR12, 0x40000, URZ ;  /* 0x000400000c081890 */ /* 0x000fe4000fffe03f */
[----:B------:R-:W-:Y:S01]  /*4e90*/  @UP1 UIADD3 UR9, UR22, 0x80000, URZ ;  /* 0x0008000016091890 */ /* 0x000fe2000fffe03f */
[----:B------:R-:W-:Y:S01]  /*4ea0*/  SHF.L.U32 R0, R0, 0x1f, RZ ;  /* 0x0000001f00007819 */ /* 0x000fe200000006ff */
[----:B------:R-:W-:Y:S01]  /*4eb0*/  @UP1 UMOV UR18, UR6 ;  /* 0x0000000600121c82 */ /* 0x000fe20008000000 */
[----:B------:R-:W-:Y:S01]  /*4ec0*/  @UP1 UMOV UR19, UR7 ;  /* 0x0000000700131c82 */ /* 0x000fe20008000000 */
[----:B------:R-:W-:Y:S01]  /*4ed0*/  USGXT.U32 UR42, UR21, 0xe ;  /* 0x0000000e152a789a */ /* 0x000fe20008000000 */
[----:B------:R-:W-:Y:S06]  /*4ee0*/  BAR.SYNC.DEFER_BLOCKING 0x0 ;  /* 0x0000000000007b1d */ /* 0x000fec0000010000 */
[----:B------:R1:W-:Y:S02]  /*4ef0*/  @UP2 UTMALDG.2D [UR12], [UR16] ;  /* 0x0000000c100025b4 */ /* 0x0003e40008008000 */
[----:B------:R-:W-:Y:S06]  /*4f00*/  BAR.SYNC.DEFER_BLOCKING 0x0 ;  /* 0x0000000000007b1d */ /* 0x000fec0000010000 */
[----:B------:R1:W-:Y:S02]  /*4f10*/  @UP3 UTMALDG.2D [UR8], [UR18] ;  /* 0x00000008120035b4 */ /* 0x0003e40008008000 */
[----:B------:R-:W-:Y:S06]  /*4f20*/  BAR.SYNC.DEFER_BLOCKING 0x0 ;  /* 0x0000000000007b1d */ /* 0x000fec0000010000 */
[----:B------:R-:W2:Y:S02]  /*4f30*/  SYNCS.PHASECHK.TRANS64.TRYWAIT P0, [UR22+0x80000], R0 ;  /* 0x08000000ff0075a7 */ /* 0x000ea40008000156 */
[----:B-12---:R-:W-:Y:S05]  /*4f40*/  @!P0 BRA `(.L_x_48) ;  /* 0x0000006c00fc8947 */ /* 0x006fea0003800000 */
.L_x_50:
[----:B------:R-:W-:Y:S01]  /*4f50*/  STL.64 [R1+0x6c8], R150 ;  /* 0x0006c89601007387 */ /* 0x000fe20000100a00 */
[----:B------:R-:W-:Y:S01]  /*4f60*/  UMOV UR41, 0x40000040 ;  /* 0x4000004000297882 */ /* 0x000fe20000000000 */
[----:B------:R-:W-:Y:S01]  /*4f70*/  UMOV UR43, 0x40000040 ;  /* 0x40000040002b7882 */ /* 0x000fe20000000000 */
[----:B------:R-:W-:Y:S01]  /*4f80*/  UIADD3 UR44, UP0, UR40, 0x2, URZ ;  /* 0x00000002282c7890 */ /* 0x000fe2000ff1e03f */
[----:B------:R-:W-:Y:S01]  /*4f90*/  STL.64 [R1+0x6c0], R148 ;  /* 0x0006c09401007387 */ /* 0x000fe20000100a00 */
[----:B------:R-:W-:Y:S01]  /*4fa0*/  UIADD3 UR46, UP1, UR42, 0x2, URZ ;  /* 0x000000022a2e7890 */ /* 0x000fe2000ff3e03f */
[----:B------:R-:W1:Y:S02]  /*4fb0*/  LDC R0, c[0x0][0x230] ;  /* 0x00008c00ff007b82 */ /* 0x000e640000000800 */
[----:B------:R-:W-:Y:S04]  /*4fc0*/  STL.64 [R1+0x6b8], R146 ;  /* 0x0006b89201007387 */ /* 0x000fe80000100a00 */
        /* <DEDUP_REMOVED lines=10> */
[----:B------:R2:W-:Y:S04]  /*5070*/  STL.64 [R1+0x660], R124 ;  /* 0x0006607c01007387 */ /* 0x0005e80000100a00 */
[----:B--2---:R-:W2:Y:S04]  /*5080*/  LDL.LU.64 R124, [R1+0x400] ;  /* 0x00040000017c7983 */ /* 0x004ea80000300a00 */
[----:B------:R-:W2:Y:S04]  /*5090*/  LDL.LU.64 R126, [R1+0x408] ;  /* 0x00040800017e7983 */ /* 0x000ea80000300a00 */
        /* <DEDUP_REMOVED lines=61> */
[----:B------:R-:W2:Y:S01]  /*5470*/  LDL.LU.64 R250, [R1+0x5f8] ;  /* 0x0005f80001fa7983 */ /* 0x000ea20000300a00 */
[----:B------:R-:W-:Y:S01]  /*5480*/  UMOV UR8, URZ ;  /* 0x0000003f00087c82 */ /* 0x000fe20008000000 */
[----:B------:R-:W-:Y:S01]  /*5490*/  UMOV UR9, URZ ;  /* 0x0000003f00097c82 */ /* 0x000fe20008000000 */
[----:B------:R-:W-:-:S02]  /*54a0*/  UIADD3.X UR45, UR8, 0x40000040, URZ, UP0, !UPT ;  /* 0x40000040082d7890 */ /* 0x000fc400087fe43f */
[----:B------:R-:W-:Y:S02]  /*54b0*/  UIADD3.X UR47, UR9, 0x40000040, URZ, UP1, !UPT ;  /* 0x40000040092f7890 */ /* 0x000fe40008ffe43f */
[----:B------:R-:W-:Y:S02]  /*54c0*/  UIADD3.64 UR36, UR44, 0x2, URZ ;  /* 0x000000022c247897 */ /* 0x000fe4000fffe03f */
[----:B------:R-:W-:Y:S02]  /*54d0*/  UIADD3.64 UR38, UR46, 0x2, URZ ;  /* 0x000000022e267897 */ /* 0x000fe4000fffe03f */
[----:B------:R-:W-:Y:S02]  /*54e0*/  UIADD3.64 UR32, UR44, 0x4, URZ ;  /* 0x000000042c207897 */ /* 0x000fe4000fffe03f */
[----:B------:R-:W-:Y:S02]  /*54f0*/  UIADD3.64 UR34, UR46, 0x4, URZ ;  /* 0x000000042e227897 */ /* 0x000fe4000fffe03f */
[----:B------:R-:W-:-:S02]  /*5500*/  UIADD3.64 UR28, UR44, 0x7fe, URZ ;  /* 0x000007fe2c1c7897 */ /* 0x000fc4000fffe03f */
[----:B------:R-:W-:Y:S02]  /*5510*/  UIADD3.64 UR30, UR46, 0x7fe, URZ ;  /* 0x000007fe2e1e7897 */ /* 0x000fe4000fffe03f */
[----:B------:R-:W-:Y:S02]  /*5520*/  UIADD3.64 UR24, UR44, 0x800, URZ ;  /* 0x000008002c187897 */ /* 0x000fe4000fffe03f */
[----:B------:R-:W-:Y:S02]  /*5530*/  UIADD3.64 UR26, UR46, 0x800, URZ ;  /* 0x000008002e1a7897 */ /* 0x000fe4000fffe03f */
[----:B------:R-:W-:Y:S02]  /*5540*/  UIADD3.64 UR20, UR44, 0x802, URZ ;  /* 0x000008022c147897 */ /* 0x000fe4000fffe03f */
[----:B------:R-:W-:Y:S02]  /*5550*/  UIADD3.64 UR22, UR46, 0x802, URZ ;  /* 0x000008022e167897 */ /* 0x000fe4000fffe03f */
[----:B------:R-:W-:-:S02]  /*5560*/  UIADD3.64 UR16, UR44, 0x804, URZ ;  /* 0x000008042c107897 */ /* 0x000fc4000fffe03f */
[----:B------:R-:W-:Y:S01]  /*5570*/  UIADD3.64 UR18, UR46, 0x804, URZ ;  /* 0x000008042e127897 */ /* 0x000fe2000fffe03f */
[----:B--2---:R-:W-:-:S06]  /*5580*/  WARPGROUP.ARRIVE ;  /* 0x00000000000079c5 */ /* 0x004fcc0000000000 */
[----:B------:R-:W-:Y:S03]  /*5590*/  HGMMA.64x256x16.F32 R124, gdesc[UR40], R124, gsb0 ;  /* 0x03e00000287c79f0 */ /* 0x000fe6000800087c */
[----:B------:R-:W-:Y:S02]  /*55a0*/  WARPGROUP.DEPBAR.LE gsb0, 0x0 ;  /* 0x00008000000079c5 */ /* 0x000fe40000010000 */
[----:B------:R-:W-:-:S15]  /*55b0*/  WARPGROUP.ARRIVE ;  /* 0x00000000000079c5 */ /* 0x000fde0000000000 */
[----:B------:R-:W-:-:S08]  /*55c0*/  NOP ;  /* 0x0000000000007918 */ /* 0x000fd00000000000 */
        /* <DEDUP_REMOVED lines=26> */
[----:B------:R2:W-:Y:S04]  /*5770*/  STL.64 [R1+0x400], R124 ;  /* 0x0004007c01007387 */ /* 0x0005e80000100a00 */
        /* <DEDUP_REMOVED lines=63> */
[----:B--2---:R-:W2:Y:S04]  /*5b70*/  LDL.LU.64 R124, [R1] ;  /* 0x00000000017c7983 */ /* 0x004ea80000300a00 */
[----:B---3--:R-:W3:Y:S04]  /*5b80*/  LDL.LU.64 R126, [R1+0x8] ;  /* 0x00000800017e7983 */ /* 0x008ee80000300a00 */
[----:B-----5:R-:W5:Y:S04]  /*5b90*/  LDL.LU.64 R128, [R1+0x10] ;  /* 0x0000100001807983 */ /* 0x020f680000300a00 */
[----:B----4-:R-:W4:Y:S04]  /*5ba0*/  LDL.LU.64 R130, [R1+0x18] ;  /* 0x0000180001827983 */ /* 0x010f280000300a00 */
[----:B-1----:R-:W2:Y:S04]  /*5bb0*/  LDL.LU.64 R132, [R1+0x20] ;  /* 0x0000200001847983 */ /* 0x002ea80000300a00 */
[----:B------:R-:W3:Y:S04]  /*5bc0*/  LDL.LU.64 R134, [R1+0x28] ;  /* 0x0000280001867983 */ /* 0x000ee80000300a00 */
[----:B------:R-:W5:Y:S04]  /*5bd0*/  LDL.LU.64 R136, [R1+0x30] ;  /* 0x0000300001887983 */ /* 0x000f680000300a00 */
[----:B------:R-:W4:Y:S04]  /*5be0*/  LDL.LU.64 R138, [R1+0x38] ;  /* 0x00003800018a7983 */ /* 0x000f280000300a00 */
[----:B------:R-:W2:Y:S04]  /*5bf0*/  LDL.LU.64 R140, [R1+0x40] ;  /* 0x00004000018c7983 */ /* 0x000ea80000300a00 */
[----:B------:R-:W3:Y:S04]  /*5c00*/  LDL.LU.64 R142, [R1+0x48] ;  /* 0x00004800018e7983 */ /* 0x000ee80000300a00 */
[----:B------:R-:W5:Y:S04]  /*5c10*/  LDL.LU.64 R144, [R1+0x50] ;  /* 0x0000500001907983 */ /* 0x000f680000300a00 */
[----:B------:R-:W4:Y:S04]  /*5c20*/  LDL.LU.64 R146, [R1+0x58] ;  /* 0x0000580001927983 */ /* 0x000f280000300a00 */
[----:B------:R-:W2:Y:S04]  /*5c30*/  LDL.LU.64 R148, [R1+0x60] ;  /* 0x0000600001947983 */ /* 0x000ea80000300a00 */
[----:B------:R-:W3:Y:S04]  /*5c40*/  LDL.LU.64 R150, [R1+0x68] ;  /* 0x0000680001967983 */ /* 0x000ee80000300a00 */
[----:B---3--:R-:W-:Y:S04]  /*5c50*/  STL.64 [R1+0x8c8], R150 ;  /* 0x0008c89601007387 */ /* 0x008fe80000100a00 */
[----:B--2---:R-:W-:Y:S04]  /*5c60*/  STL.64 [R1+0x8c0], R148 ;  /* 0x0008c09401007387 */ /* 0x004fe80000100a00 */
[----:B----4-:R-:W-:Y:S04]  /*5c70*/  STL.64 [R1+0x8b8], R146 ;  /* 0x0008b89201007387 */ /* 0x010fe80000100a00 */
[----:B-----5:R-:W-:Y:S04]  /*5c80*/  STL.64 [R1+0x8b0], R144 ;  /* 0x0008b09001007387 */ /* 0x020fe80000100a00 */
        /* <DEDUP_REMOVED lines=60> */
[----:B-1----:R-:W2:Y:S04]  /*6050*/  LDL.LU.64 R24, [R1+0x200] ;  /* 0x0002000001187983 */ /* 0x002ea80000300a00 */
        /* <DEDUP_REMOVED lines=63> */
[----:B------:R-:W-:-:S02]  /*6450*/  UIADD3.64 UR40, UR44, 0x1fe, URZ ;  /* 0x000001fe2c287897 */ /* 0x000fc4000fffe03f */
[----:B------:R-:W-:Y:S01]  /*6460*/  UIADD3.64 UR48, UR44, 0x200, URZ ;  /* 0x000002002c307897 */ /* 0x000fe2000fffe03f */
[----:B------:R-:W3:Y:S01]  /*6470*/  LDL.LU.64 R152, [R1+0x70] ;  /* 0x0000700001987983 */ /* 0x000ee20000300a00 */
[----:B------:R-:W-:Y:S01]  /*6480*/  UMOV UR50, UR46 ;  /* 0x0000002e00327c82 */ /* 0x000fe20008000000 */
[----:B------:R-:W-:Y:S01]  /*6490*/  UMOV UR51, UR47 ;  /* 0x0000002f00337c82 */ /* 0x000fe20008000000 */
[----:B------:R-:W-:Y:S01]  /*64a0*/  UIADD3.64 UR36, UR44, 0x202, URZ ;  /* 0x000002022c247897 */ /* 0x000fe2000fffe03f */
[----:B------:R-:W3:Y:S01]  /*64b0*/  LDL.LU.64 R154, [R1+0x78] ;  /* 0x00007800019a7983 */ /* 0x000ee20000300a00 */
[----:B------:R-:W-:Y:S02]  /*64c0*/  UIADD3.64 UR32, UR44, 0x204, URZ ;  /* 0x000002042c207897 */ /* 0x000fe4000fffe03f */
[----:B------:R-:W-:Y:S01]  /*64d0*/  UIADD3.64 UR28, UR44, 0x9fe, URZ ;  /* 0x000009fe2c1c7897 */ /* 0x000fe2000fffe03f */
[----:B------:R-:W3:Y:S01]  /*64e0*/  LDL.LU.64 R156, [R1+0x80] ;  /* 0x00008000019c7983 */ /* 0x000ee20000300a00 */
[----:B------:R-:W-:-:S02]  /*64f0*/  UIADD3.64 UR24, UR44, 0xa00, URZ ;  /* 0x00000a002c187897 */ /* 0x000fc4000fffe03f */
[----:B------:R-:W-:Y:S01]  /*6500*/  UIADD3.64 UR20, UR44, 0xa02, URZ ;  /* 0x00000a022c147897 */ /* 0x000fe2000fffe03f */
[----:B------:R-:W3:Y:S01]  /*6510*/  LDL.LU.64 R158, [R1+0x88] ;  /* 0x00008800019e7983 */ /* 0x000ee20000300a00 */
[----:B------:R-:W-:-:S03]  /*6520*/  UIADD3.64 UR16, UR44, 0xa04, URZ ;  /* 0x00000a042c107897 */ /* 0x000fc6000fffe03f */
[----:B------:R-:W3:Y:S04]  /*6530*/  LDL.LU.64 R160, [R1+0x90] ;  /* 0x0000900001a07983 */ /* 0x000ee80000300a00 */
        /* <DEDUP_REMOVED lines=44> */
[----:B------:R-:W3:Y:S01]  /*6800*/  LDL.LU.64 R250, [R1+0x1f8] ;  /* 0x0001f80001fa7983 */ /* 0x000ee20000300a00 */
        /* <DEDUP_REMOVED lines=95> */
[----:B-1----:R-:W3:Y:S04]  /*6e00*/  LDL.LU.64 R150, [R1+0x8c8] ;  /* 0x0008c80001967983 */ /* 0x002ee80000300a00 */
        /* <DEDUP_REMOVED lines=13> */
[----:B------:R-:W-:-:S02]  /*6ee0*/  UIADD3.64 UR40, UR44, 0x3fe, URZ ;  /* 0x000003fe2c287897 */ /* 0x000fc4000fffe03f */
[----:B------:R-:W-:Y:S01]  /*6ef0*/  UIADD3.64 UR48, UR44, 0x400, URZ ;  /* 0x000004002c307897 */ /* 0x000fe2000fffe03f */
[----:B------:R-:W2:Y:S01]  /*6f00*/  LDL.LU.64 R122, [R1+0x858] ;  /* 0x00085800017a7983 */ /* 0x000ea20000300a00 */
[----:B------:R-:W-:Y:S01]  /*6f10*/  UMOV UR50, UR46 ;  /* 0x0000002e00327c82 */ /* 0x000fe20008000000 */
[----:B------:R-:W-:Y:S01]  /*6f20*/  UMOV UR51, UR47 ;  /* 0x0000002f00337c82 */ /* 0x000fe20008000000 */
[----:B------:R-:W-:Y:S01]  /*6f30*/  UIADD3.64 UR36, UR44, 0x402, URZ ;  /* 0x000004022c247897 */ /* 0x000fe2000fffe03f */
[----:B------:R-:W2:Y:S01]  /*6f40*/  LDL.LU.64 R120, [R1+0x850] ;  /* 0x0008500001787983 */ /* 0x000ea20000300a00 */
[----:B------:R-:W-:Y:S02]  /*6f50*/  UIADD3.64 UR32, UR44, 0x404, URZ ;  /* 0x000004042c207897 */ /* 0x000fe4000fffe03f */
[----:B------:R-:W-:Y:S01]  /*6f60*/  UIADD3.64 UR28, UR44, 0xbfe, URZ ;  /* 0x00000bfe2c1c7897 */ /* 0x000fe2000fffe03f */
[----:B------:R-:W2:Y:S01]  /*6f70*/  LDL.LU.64 R118, [R1+0x848] ;  /* 0x0008480001767983 */ /* 0x000ea20000300a00 */
[----:B------:R-:W-:-:S02]  /*6f80*/  UIADD3.64 UR24, UR44, 0xc00, URZ ;  /* 0x00000c002c187897 */ /* 0x000fc4000fffe03f */
[----:B------:R-:W-:Y:S01]  /*6f90*/  UIADD3.64 UR20, UR44, 0xc02, URZ ;  /* 0x00000c022c147897 */ /* 0x000fe2000fffe03f */
[----:B------:R-:W2:Y:S01]  /*6fa0*/  LDL.LU.64 R116, [R1+0x840] ;  /* 0x0008400001747983 */ /* 0x000ea20000300a00 */
[----:B------:R-:W-:-:S03]  /*6fb0*/  UIADD3.64 UR16, UR44, 0xc04, URZ ;  /* 0x00000c042c107897 */ /* 0x000fc6000fffe03f */
        /* <DEDUP_REMOVED lines=46> */
[----:B---3--:R-:W-:-:S06]  /*72a0*/  WARPGROUP.ARRIVE ;  /* 0x00000000000079c5 */ /* 0x008fcc0000000000 */
        /* <DEDUP_REMOVED lines=30> */
[----:B------:R-:W-:Y:S04]  /*7490*/  STL.64 [R1], R124 ;  /* 0x0000007c01007387 */ /* 0x000fe80000100a00 */
        /* <DEDUP_REMOVED lines=78> */
[----:B------:R-:W-:Y:S02]  /*7980*/  UIADD3.64 UR36, UR44, 0x602, URZ ;  /* 0x000006022c247897 */ /* 0x000fe4000fffe03f */
[----:B------:R-:W-:Y:S02]  /*7990*/  UIADD3.64 UR32, UR44, 0x604, URZ ;  /* 0x000006042c207897 */ /* 0x000fe4000fffe03f */
[----:B------:R-:W-:Y:S02]  /*79a0*/  UIADD3.64 UR28, UR44, 0xdfe, URZ ;  /* 0x00000dfe2c1c7897 */ /* 0x000fe4000fffe03f */
[----:B------:R-:W-:Y:S02]  /*79b0*/  UIADD3.64 UR24, UR44, 0xe00, URZ ;  /* 0x00000e002c187897 */ /* 0x000fe4000fffe03f */
[----:B------:R-:W-:Y:S02]  /*79c0*/  UIADD3.64 UR20, UR44, 0xe02, URZ ;  /* 0x00000e022c147897 */ /* 0x000fe4000fffe03f */
[----:B------:R-:W-:-:S02]  /*79d0*/  UIADD3.64 UR16, UR44, 0xe04, URZ ;  /* 0x00000e042c107897 */ /* 0x000fc4000fffe03f */
[----:B------:R-:W-:Y:S02]  /*79e0*/  UIADD3 UR56, UR56, 0x80, URZ ;  /* 0x0000008038387890 */ /* 0x000fe4000fffe03f */
[----:B------:R-:W-:-:S04]  /*79f0*/  UIADD3 UR57, UR57, 0x1, URZ ;  /* 0x0000000139397890 */ /* 0x000fc8000fffe03f */
[----:B------:R-:W-:Y:S01]  /*7a00*/  ISETP.LE.AND P0, PT, R0, UR56, PT ;  /* 0x0000003800007c0c */ /* 0x000fe2000bf03270 */
[----:B------:R-:W-:-:S04]  /*7a10*/  UISETP.NE.U32.AND UP0, UPT, UR57, 0x4, UPT ;  /* 0x000000043900788c */ /* 0x000fc8000bf05070 */
[----:B------:R-:W-:Y:S02]  /*7a20*/  USEL UR8, URZ, 0x1, UP0 ;  /* 0x000000013f087887 */ /* 0x000fe40008000000 */
[----:B------:R-:W-:Y:S02]  /*7a30*/  USEL UR57, UR57, URZ, UP0 ;  /* 0x0000003f39397287 */ /* 0x000fe40008000000 */
[----:B------:R-:W-:Y:S01]  /*7a40*/  ULOP3.LUT UR59, UR59, UR8, URZ, 0x3c, !UPT ;  /* 0x000000083b3b7292 */ /* 0x000fe2000f8e3c3f */
[----:B--2---:R-:W-:-:S06]  /*7a50*/  WARPGROUP.ARRIVE ;  /* 0x00000000000079c5 */ /* 0x004fcc0000000000 */
[----:B------:R-:W-:Y:S01]  /*7a60*/  HGMMA.64x256x16.F32 R24, gdesc[UR40], R24, gsb0 ;  /* 0x03e00000281879f0 */ /* 0x000fe20008000818 */
[----:B------:R-:W-:Y:S01]  /*7a70*/  UIADD3.64 UR40, UR44, 0x600, URZ ;  /* 0x000006002c287897 */ /* 0x000fe2000fffe03f */
[----:B------:R-:W-:Y:S01]  /*7a80*/  UMOV UR42, UR46 ;  /* 0x0000002e002a7c82 */ /* 0x000fe20008000000 */
[----:B------:R-:W-:Y:S01]  /*7a90*/  UMOV UR43, UR47 ;  /* 0x0000002f002b7c82 */ /* 0x000fe20008000000 */
[----:B------:R-:W-:Y:S02]  /*7aa0*/  WARPGROUP.DEPBAR.LE gsb0, 0x0 ;  /* 0x00008000000079c5 */ /* 0x000fe40000010000 */
[----:B------:R-:W-:-:S15]  /*7ab0*/  WARPGROUP.ARRIVE ;  /* 0x00000000000079c5 */ /* 0x000fde0000000000 */
[----:B------:R-:W-:-:S07]  /*7ac0*/  NOP ;  /* 0x0000000000007918 */ /* 0x000fce0000000000 */
        /* <DEDUP_REMOVED lines=26> */
[----:B---3--:R-:W-:Y:S05]  /*7c70*/  @!P0 BRA `(.L_x_49) ;  /* 0xffffffd000148947 */ /* 0x008fea000383ffff */
.L_x_47:
[----:B------:R-:W5:Y:S04]  /*7c80*/  LDL.LU R156, [R1+0x44c] ;  /* 0x00044c00019c7983 */ /* 0x000f680000300800 */
[----:B------:R-:W2:Y:S04]  /*7c90*/  LDL.LU R155, [R1+0x448] ;  /* 0x00044800019b7983 */ /* 0x000ea80000300800 */
        /* <DEDUP_REMOVED lines=17> */
[----:B-1----:R-:W2:Y:S04]  /*7db0*/  LDL.LU R7, [R1+0x570] ;  /* 0x0005700001077983 */ /* 0x002ea80000300800 */
[----:B------:R-:W2:Y:S04]  /*7dc0*/  LDL.LU R6, [R1+0x5c4] ;  /* 0x0005c40001067983 */ /* 0x000ea80000300800 */
[----:B------:R-:W2:Y:S04]  /*7dd0*/  LDL.LU R5, [R1+0x5c0] ;  /* 0x0005c00001057983 */ /* 0x000ea80000300800 */
[----:B----4-:R-:W4:Y:S04]  /*7de0*/  LDL.LU R4, [R1+0x5d4] ;  /* 0x0005d40001047983 */ /* 0x010f280000300800 */
[----:B---3--:R-:W3:Y:S04]  /*7df0*/  LDL.LU R0, [R1+0x5d0] ;  /* 0x0005d00001007983 */ /* 0x008ee80000300800 */
[----:B------:R-:W4:Y:S04]  /*7e00*/  LDL.LU R22, [R1+0x47c] ;  /* 0x00047c0001167983 */ /* 0x000f280000300800 */
[----:B------:R-:W3:Y:S04]  /*7e10*/  LDL.LU R21, [R1+0x478] ;  /* 0x0004780001157983 */ /* 0x000ee80000300800 */
[----:B------:R-:W5:Y:S04]  /*7e20*/  LDL.LU R158, [R1+0x404] ;  /* 0x00040400019e7983 */ /* 0x000f680000300800 */
[----:B------:R-:W5:Y:S04]  /*7e30*/  LDL.LU R157, [R1+0x400] ;  /* 0x00040000019d7983 */ /* 0x000f680000300800 */
[----:B------:R1:W-:Y:S04]  /*7e40*/  STL [R1+0x7e8], R55 ;  /* 0x0007e83701007387 */ /* 0x0003e80000100800 */
[----:B------:R-:W-:Y:S04]  /*7e50*/  STL [R1+0x7e4], R56 ;  /* 0x0007e43801007387 */ /* 0x000fe80000100800 */
        /* <DEDUP_REMOVED lines=72> */
[----:B------:R-:W-:Y:S01]  /*82e0*/  STL [R1+0x6c0], R129 ;  /* 0x0006c08101007387 */ /* 0x000fe20000100800 */
[----:B-----5:R-:W-:-:S03]  /*82f0*/  F2FP.F16.F32.PACK_AB R2, R158, R157 ;  /* 0x0000009d9e02723e */ /* 0x020fc600000000ff */
        /* <DEDUP_REMOVED lines=19> */
[----:B------:R5:W-:Y:S04]  /*8430*/  STL [R1+0x670], R149 ;  /* 0x0006709501007387 */ /* 0x000be80000100800 */
[----:B------:R4:W-:Y:S04]  /*8440*/  STL [R1+0x66c], R150 ;  /* 0x00066c9601007387 */ /* 0x0009e80000100800 */
[----:B------:R3:W-:Y:S04]  /*8450*/  STL [R1+0x668], R151 ;  /* 0x0006689701007387 */ /* 0x0007e80000100800 */
[----:B------:R3:W-:Y:S04]  /*8460*/  STL [R1+0x650], R2 ;  /* 0x0006500201007387 */ /* 0x0007e80000100800 */
[----:B------:R-:W5:Y:S04]  /*8470*/  LDL.LU R178, [R1+0x40c] ;  /* 0x00040c0001b27983 */ /* 0x000f680000300800 */
[----:B------:R-:W5:Y:S04]  /*8480*/  LDL.LU R177, [R1+0x408] ;  /* 0x0004080001b17983 */ /* 0x000f680000300800 */
[----:B------:R-:W4:Y:S04]  /*8490*/  LDL.LU R176, [R1+0x414] ;  /* 0x0004140001b07983 */ /* 0x000f280000300800 */
[----:B------:R-:W4:Y:S04]  /*84a0*/  LDL.LU R175, [R1+0x410] ;  /* 0x0004100001af7983 */ /* 0x000f280000300800 */
[----:B------:R-:W3:Y:S04]  /*84b0*/  LDL.LU R174, [R1+0x41c] ;  /* 0x00041c0001ae7983 */ /* 0x000ee80000300800 */
        /* <DEDUP_REMOVED lines=10> */
[----:B------:R-:W3:Y:S01]  /*8560*/  LDL.LU R163, [R1+0x440] ;  /* 0x0004400001a37983 */ /* 0x000ee20000300800 */
[----:B------:R-:W-:-:S02]  /*8570*/  IMAD.MOV.U32 R162, RZ, RZ, R156 ;  /* 0x000000ffffa27224 */ /* 0x000fc400078e009c */
[----:B--2---:R-:W-:Y:S01]  /*8580*/  IMAD.MOV.U32 R161, RZ, RZ, R155 ;  /* 0x000000ffffa17224 */ /* 0x004fe200078e009b */
[----:B------:R-:W2:Y:S04]  /*8590*/  LDL.LU R160, [R1+0x454] ;  /* 0x0004540001a07983 */ /* 0x000ea80000300800 */
[----:B------:R-:W2:Y:S01]  /*85a0*/  LDL.LU R159, [R1+0x450] ;  /* 0x00045000019f7983 */ /* 0x000ea20000300800 */
[----:B------:R-:W-:Y:S02]  /*85b0*/  IMAD.MOV.U32 R158, RZ, RZ, R154 ;  /* 0x000000ffff9e7224 */ /* 0x000fe400078e009a */
[----:B------:R-:W-:Y:S01]  /*85c0*/  IMAD.MOV.U32 R157, RZ, RZ, R153 ;  /* 0x000000ffff9d7224 */ /* 0x000fe200078e0099 */
[----:B------:R-:W2:Y:S01]  /*85d0*/  LDL.LU R156, [R1+0x464] ;  /* 0x00046400019c7983 */ /* 0x000ea20000300800 */
[----:B------:R-:W-:-:S02]  /*85e0*/  IMAD.MOV.U32 R154, RZ, RZ, R152 ;  /* 0x000000ffff9a7224 */ /* 0x000fc400078e0098 */
[----:B------:R-:W-:Y:S01]  /*85f0*/  IMAD.MOV.U32 R153, RZ, RZ, R23 ;  /* 0x000000ffff997224 */ /* 0x000fe200078e0017 */
[----:B------:R-:W2:Y:S04]  /*8600*/  LDL.LU R155, [R1+0x460] ;  /* 0x00046000019b7983 */ /* 0x000ea80000300800 */
[----:B------:R-:W2:Y:S04]  /*8610*/  LDL.LU R152, [R1+0x474] ;  /* 0x0004740001987983 */ /* 0x000ea80000300800 */
[----:B------:R-:W2:Y:S01]  /*8620*/  LDL.LU R23, [R1+0x470] ;  /* 0x0004700001177983 */ /* 0x000ea20000300800 */
[----:B-1----:R-:W-:-:S02]  /*8630*/  F2FP.F16.F32.PACK_AB R55, R162, R161 ;  /* 0x000000a1a237723e */ /* 0x002fc400000000ff */
[----:B------:R-:W-:Y:S01]  /*8640*/  F2FP.F16.F32.PACK_AB R24, R25, R24 ;  /* 0x000000181918723e */ /* 0x000fe200000000ff */
[----:B------:R-:W-:Y:S01]  /*8650*/  BAR.SYNC.DEFER_BLOCKING 0x0 ;  /* 0x0000000000007b1d */ /* 0x000fe20000010000 */
[----:B-----5:R-:W-:Y:S02]  /*8660*/  F2FP.F16.F32.PACK_AB R149, R178, R177 ;  /* 0x000000b1b295723e */ /* 0x020fe400000000ff */
[----:B----4-:R-:W-:Y:S01]  /*8670*/  F2FP.F16.F32.PACK_AB R150, R176, R175 ;  /* 0x000000afb096723e */ /* 0x010fe200000000ff */
[----:B------:R-:W-:Y:S01]  /*8680*/  IMAD.MOV.U32 R176, RZ, RZ, R22 ;  /* 0x000000ffffb07224 */ /* 0x000fe200078e0016 */
[----:B---3--:R-:W-:Y:S01]  /*8690*/  F2FP.F16.F32.PACK_AB R151, R174, R173 ;  /* 0x000000adae97723e */ /* 0x008fe200000000ff */
[----:B------:R-:W-:Y:S01]  /*86a0*/  IMAD.MOV.U32 R175, RZ, RZ, R21 ;  /* 0x000000ffffaf7224 */ /* 0x000fe200078e0015 */
[----:B------:R-:W-:Y:S01]  /*86b0*/  F2FP.F16.F32.PACK_AB R129, R172, R171 ;  /* 0x000000abac81723e */ /* 0x000fe200000000ff */
[----:B------:R-:W1:Y:S01]  /*86c0*/  @!P2 SYNCS.CCTL.IV [UR60+0x80000] ;  /* 0x08000000ff00a9b1 */ /* 0x000e62000800003c */
[----:B------:R-:W-:-:S02]  /*86d0*/  F2FP.F16.F32.PACK_AB R130, R170, R169 ;  /* 0x000000a9aa82723e */ /* 0x000fc400000000ff */
[----:B------:R-:W-:Y:S02]  /*86e0*/  F2FP.F16.F32.PACK_AB R131, R168, R167 ;  /* 0x000000a7a883723e */ /* 0x000fe400000000ff */
[----:B------:R-:W-:Y:S02]  /*86f0*/  F2FP.F16.F32.PACK_AB R132, R166, R165 ;  /* 0x000000a5a684723e */ /* 0x000fe400000000ff */
[----:B------:R-:W-:Y:S02]  /*8700*/  F2FP.F16.F32.PACK_AB R2, R164, R163 ;  /* 0x000000a3a402723e */ /* 0x000fe400000000ff */
[----:B--2---:R-:W-:-:S03]  /*8710*/  F2FP.F16.F32.PACK_AB R3, R160, R159 ;  /* 0x0000009fa003723e */ /* 0x004fc600000000ff */
[----:B------:R2:W-:Y:S04]  /*8720*/  STL [R1+0x630], R2 ;  /* 0x0006300201007387 */ /* 0x0005e80000100800 */
[----:B------:R3:W-:Y:S04]  /*8730*/  STL [R1+0x634], R55 ;  /* 0x0006343701007387 */ /* 0x0007e80000100800 */
[----:B------:R4:W-:Y:S01]  /*8740*/  STL [R1+0x638], R3 ;  /* 0x0006380301007387 */ /* 0x0009e20000100800 */
[----:B--2---:R-:W-:Y:S02]  /*8750*/  F2FP.F16.F32.PACK_AB R2, R158, R157 ;  /* 0x0000009d9e02723e */ /* 0x004fe400000000ff */
[----:B------:R-:W-:Y:S01]  /*8760*/  F2FP.F16.F32.PACK_AB R252, R176, R175 ;  /* 0x000000afb0fc723e */ /* 0x000fe200000000ff */
[----:B------:R-:W-:Y:S01]  /*8770*/  IMAD.MOV.U32 R178, RZ, RZ, R14 ;  /* 0x000000ffffb27224 */ /* 0x000fe200078e000e */
[----:B---3--:R-:W-:Y:S01]  /*8780*/  F2FP.F16.F32.PACK_AB R55, R156, R155 ;  /* 0x0000009b9c37723e */ /* 0x008fe200000000ff */
[----:B------:R2:W-:Y:S01]  /*8790*/  STL [R1+0x63c], R2 ;  /* 0x00063c0201007387 */ /* 0x0005e20000100800 */
[----:B----4-:R-:W-:-:S03]  /*87a0*/  F2FP.F16.F32.PACK_AB R3, R154, R153 ;  /* 0x000000999a03723e */ /* 0x010fc600000000ff */
[----:B------:R3:W-:Y:S04]  /*87b0*/  STL [R1+0x620], R55 ;  /* 0x0006203701007387 */ /* 0x0007e80000100800 */
[----:B------:R-:W-:Y:S01]  /*87c0*/  STL [R1+0x624], R3 ;  /* 0x0006240301007387 */ /* 0x000fe20000100800 */
[----:B--2---:R-:W-:Y:S01]  /*87d0*/  F2FP.F16.F32.PACK_AB R2, R152, R23 ;  /* 0x000000179802723e */ /* 0x004fe200000000ff */
[----:B------:R-:W-:Y:S01]  /*87e0*/  IMAD.MOV.U32 R177, RZ, RZ, R13 ;  /* 0x000000ffffb17224 */ /* 0x000fe200078e000d */
[----:B------:R-:W-:Y:S01]  /*87f0*/  F2FP.F16.F32.PACK_AB R25, R27, R26 ;  /* 0x0000001a1b19723e */ /* 0x000fe200000000ff */
[----:B-1----:R-:W-:Y:S06]  /*8800*/  BAR.SYNC.DEFER_BLOCKING 0x0 ;  /* 0x0000000000007b1d */ /* 0x002fec0000010000 */
[----:B------:R1:W-:Y:S04]  /*8810*/  STL [R1+0x628], R2 ;  /* 0x0006280201007387 */ /* 0x0003e80000100800 */
[----:B------:R-:W2:Y:S04]  /*8820*/  LDL.LU R174, [R1+0x484] ;  /* 0x0004840001ae7983 */ /* 0x000ea80000300800 */
[----:B------:R-:W2:Y:S04]  /*8830*/  LDL.LU R173, [R1+0x480] ;  /* 0x0004800001ad7983 */ /* 0x000ea80000300800 */
[----:B------:R-:W4:Y:S04]  /*8840*/  LDL.LU R172, [R1+0x48c] ;  /* 0x00048c0001ac7983 */ /* 0x000f280000300800 */
[----:B------:R-:W4:Y:S01]  /*8850*/  LDL.LU R171, [R1+0x488] ;  /* 0x0004880001ab7983 */ /* 0x000f220000300800 */
[----:B------:R-:W-:-:S02]  /*8860*/  IMAD.MOV.U32 R156, RZ, RZ, R20 ;  /* 0x000000ffff9c7224 */ /* 0x000fc400078e0014 */
[----:B------:R-:W-:Y:S01]  /*8870*/  IMAD.MOV.U32 R155, RZ, RZ, R19 ;  /* 0x000000ffff9b7224 */ /* 0x000fe200078e0013 */
[----:B------:R-:W5:Y:S01]  /*8880*/  LDL.LU R170, [R1+0x494] ;  /* 0x0004940001aa7983 */ /* 0x000f620000300800 */
[----:B------:R-:W-:Y:S02]  /*8890*/  IMAD.MOV.U32 R152, RZ, RZ, R18 ;  /* 0x000000ffff987224 */ /* 0x000fe400078e0012 */
[----:B------:R-:W-:Y:S01]  /*88a0*/  IMAD.MOV.U32 R23, RZ, RZ, R17 ;  /* 0x000000ffff177224 */ /* 0x000fe200078e0011 */
[----:B------:R-:W5:Y:S01]  /*88b0*/  LDL.LU R169, [R1+0x490] ;  /* 0x0004900001a97983 */ /* 0x000f620000300800 */
[----:B------:R-:W-:Y:S02]  /*88c0*/  IMAD.MOV.U32 R14, RZ, RZ, R4 ;  /* 0x000000ffff0e7224 */ /* 0x000fe400078e0004 */
[----:B------:R-:W-:Y:S01]  /*88d0*/  IMAD.MOV.U32 R13, RZ, RZ, R0 ;  /* 0x000000ffff0d7224 */ /* 0x000fe200078e0000 */
[----:B------:R-:W5:Y:S01]  /*88e0*/  LDL.LU R168, [R1+0x49c] ;  /* 0x00049c0001a87983 */ /* 0x000f620000300800 */
[----:B------:R-:W-:Y:S01]  /*88f0*/  F2FP.F16.F32.PACK_AB R26, R29, R28 ;  /* 0x0000001c1d1a723e */ /* 0x000fe200000000ff */
[----:B------:R-:W1:Y:S02]  /*8900*/  @!P2 SYNCS.CCTL.IV [UR60+0x80008] ;  /* 0x08000800ff00a9b1 */ /* 0x000e64000800003c */
[----:B------:R-:W5:Y:S04]  /*8910*/  LDL.LU R167, [R1+0x498] ;  /* 0x0004980001a77983 */ /* 0x000f680000300800 */
        /* <DEDUP_REMOVED lines=15> */
[----:B------:R-:W5:Y:S01]  /*8a10*/  LDL.LU R19, [R1+0x4e8] ;  /* 0x0004e80001137983 */ /* 0x000f620000300800 */
[----:B------:R-:W-:-:S02]  /*8a20*/  IMAD.MOV.U32 R18, RZ, RZ, R16 ;  /* 0x000000ffff127224 */ /* 0x000fc400078e0010 */
[----:B------:R-:W-:Y:S01]  /*8a30*/  IMAD.MOV.U32 R17, RZ, RZ, R15 ;  /* 0x000000ffff117224 */ /* 0x000fe200078e000f */
[----:B------:R-:W5:Y:S04]  /*8a40*/  LDL.LU R16, [R1+0x4fc] ;  /* 0x0004fc0001107983 */ /* 0x000f680000300800 */
[----:B------:R-:W5:Y:S01]  /*8a50*/  LDL.LU R15, [R1+0x4f8] ;  /* 0x0004f800010f7983 */ /* 0x000f620000300800 */
[----:B---3--:R-:W-:-:S03]  /*8a60*/  F2FP.F16.F32.PACK_AB R55, R156, R155 ;  /* 0x0000009b9c37723e */ /* 0x008fc600000000ff */
[----:B------:R-:W-:Y:S01]  /*8a70*/  STL [R1+0x660], R252 ;  /* 0x000660fc01007387 */ /* 0x000fe20000100800 */
[----:B------:R-:W-:Y:S02]  /*8a80*/  F2FP.F16.F32.PACK_AB R27, R31, R30 ;  /* 0x0000001e1f1b723e */ /* 0x000fe400000000ff */
[----:B------:R-:W-:Y:S01]  /*8a90*/  F2FP.F16.F32.PACK_AB R32, R33, R32 ;  /* 0x000000202120723e */ /* 0x000fe200000000ff */
[----:B-1----:R-:W-:Y:S01]  /*8aa0*/  BAR.SYNC.DEFER_BLOCKING 0x0 ;  /* 0x0000000000007b1d */ /* 0x002fe20000010000 */
[----:B--2---:R-:W-:Y:S02]  /*8ab0*/  F2FP.F16.F32.PACK_AB R145, R174, R173 ;  /* 0x000000adae91723e */ /* 0x004fe400000000ff */
[----:B----4-:R-:W-:Y:S02]  /*8ac0*/  F2FP.F16.F32.PACK_AB R146, R172, R171 ;  /* 0x000000abac92723e */ /* 0x010fe400000000ff */
[----:B-----5:R-:W-:Y:S02]  /*8ad0*/  F2FP.F16.F32.PACK_AB R147, R170, R169 ;  /* 0x000000a9aa93723e */ /* 0x020fe400000000ff */
[----:B------:R-:W-:-:S02]  /*8ae0*/  F2FP.F16.F32.PACK_AB R148, R168, R167 ;  /* 0x000000a7a894723e */ /* 0x000fc400000000ff */
[----:B------:R-:W-:Y:S02]  /*8af0*/  F2FP.F16.F32.PACK_AB R125, R166, R165 ;  /* 0x000000a5a67d723e */ /* 0x000fe400000000ff */
[----:B------:R-:W-:Y:S02]  /*8b00*/  F2FP.F16.F32.PACK_AB R126, R164, R163 ;  /* 0x000000a3a47e723e */ /* 0x000fe400000000ff */
[----:B------:R-:W-:Y:S02]  /*8b10*/  F2FP.F16.F32.PACK_AB R127, R162, R161 ;  /* 0x000000a1a27f723e */ /* 0x000fe400000000ff */
[----:B------:R-:W-:Y:S02]  /*8b20*/  F2FP.F16.F32.PACK_AB R128, R160, R159 ;  /* 0x0000009fa080723e */ /* 0x000fe400000000ff */
[----:B------:R-:W-:Y:S01]  /*8b30*/  F2FP.F16.F32.PACK_AB R2, R158, R157 ;  /* 0x0000009d9e02723e */ /* 0x000fe200000000ff */
[----:B------:R-:W1:Y:S01]  /*8b40*/  @!P2 SYNCS.CCTL.IV [UR60+0x80010] ;  /* 0x08001000ff00a9b1 */ /* 0x000e62000800003c */
[----:B------:R-:W-:-:S03]  /*8b50*/  F2FP.F16.F32.PACK_AB R3, R154, R153 ;  /* 0x000000999a03723e */ /* 0x000fc600000000ff */
[----:B------:R2:W-:Y:S04]  /*8b60*/  STL [R1+0x4a0], R2 ;  /* 0x0004a00201007387 */ /* 0x0005e80000100800 */
[----:B------:R-:W-:Y:S04]  /*8b70*/  STL [R1+0x4a4], R55 ;  /* 0x0004a43701007387 */ /* 0x000fe80000100800 */
[----:B------:R3:W-:Y:S01]  /*8b80*/  STL [R1+0x4a8], R3 ;  /* 0x0004a80301007387 */ /* 0x0007e20000100800 */
[----:B--2---:R-:W-:Y:S02]  /*8b90*/  F2FP.F16.F32.PACK_AB R2, R152, R23 ;  /* 0x000000179802723e */ /* 0x004fe400000000ff */
[----:B------:R-:W-:-:S03]  /*8ba0*/  F2FP.F16.F32.PACK_AB R252, R20, R19 ;  /* 0x0000001314fc723e */ /* 0x000fc600000000ff */
[----:B------:R2:W-:Y:S01]  /*8bb0*/  STL [R1+0x4ac], R2 ;  /* 0x0004ac0201007387 */ /* 0x0005e20000100800 */
[----:B---3--:R-:W-:-:S03]  /*8bc0*/  F2FP.F16.F32.PACK_AB R3, R18, R17 ;  /* 0x000000111203723e */ /* 0x008fc600000000ff */
[----:B------:R-:W-:Y:S01]  /*8bd0*/  STL [R1+0x664], R252 ;  /* 0x000664fc01007387 */ /* 0x000fe20000100800 */
[----:B------:R-:W-:Y:S02]  /*8be0*/  IMAD.MOV.U32 R174, RZ, RZ, R12 ;  /* 0x000000ffffae7224 */ /* 0x000fe400078e000c */
[----:B------:R-:W-:Y:S01]  /*8bf0*/  IMAD.MOV.U32 R173, RZ, RZ, R11 ;  /* 0x000000ffffad7224 */ /* 0x000fe200078e000b */
[----:B------:R-:W-:Y:S01]  /*8c00*/  F2FP.F16.F32.PACK_AB R33, R35, R34 ;  /* 0x000000222321723e */ /* 0x000fe200000000ff */
[----:B------:R-:W-:Y:S01]  /*8c10*/  IMAD.MOV.U32 R170, RZ, RZ, R10 ;  /* 0x000000ffffaa7224 */ /* 0x000fe200078e000a */
[----:B--2---:R-:W-:Y:S01]  /*8c20*/  F2FP.F16.F32.PACK_AB R2, R22, R21 ;  /* 0x000000151602723e */ /* 0x004fe200000000ff */
[----:B------:R-:W-:Y:S01]  /*8c30*/  IMAD.MOV.U32 R169, RZ, RZ, R9 ;  /* 0x000000ffffa97224 */ /* 0x000fe200078e0009 */
[----:B------:R-:W-:Y:S01]  /*8c40*/  F2FP.F16.F32.PACK_AB R40, R41, R40 ;  /* 0x000000282928723e */ /* 0x000fe200000000ff */
[----:B------:R-:W-:Y:S01]  /*8c50*/  IMAD.MOV.U32 R166, RZ, RZ, R8 ;  /* 0x000000ffffa67224 */ /* 0x000fe200078e0008 */
[----:B------:R-:W-:Y:S01]  /*8c60*/  F2FP.F16.F32.PACK_AB R48, R49, R48 ;  /* 0x000000303130723e */ /* 0x000fe200000000ff */
[----:B------:R2:W-:Y:S04]  /*8c70*/  STL [R1+0x490], R2 ;  /* 0x0004900201007387 */ /* 0x0005e80000100800 */
[----:B------:R3:W-:Y:S01]  /*8c80*/  STL [R1+0x498], R3 ;  /* 0x0004980301007387 */ /* 0x0007e20000100800 */
[----:B------:R-:W-:Y:S01]  /*8c90*/  IMAD.MOV.U32 R165, RZ, RZ, R7 ;  /* 0x000000ffffa57224 */ /* 0x000fe200078e0007 */
[----:B-1----:R-:W-:Y:S01]  /*8ca0*/  BAR.SYNC.DEFER_BLOCKING 0x0 ;  /* 0x0000000000007b1d */ /* 0x002fe20000010000 */
[----:B--2---:R-:W-:-:S05]  /*8cb0*/  F2FP.F16.F32.PACK_AB R2, R16, R15 ;  /* 0x0000000f1002723e */ /* 0x004fca00000000ff */
        /* <DEDUP_REMOVED lines=8> */
[----:B---3--:R-:W-:Y:S01]  /*8d40*/  F2FP.F16.F32.PACK_AB R3, R178, R177 ;  /* 0x000000b1b203723e */ /* 0x008fe200000000ff */
[----:B------:R-:W3:Y:S02]  /*8d50*/  @!P2 SYNCS.CCTL.IV [UR60+0x80018] ;  /* 0x08001800ff00a9b1 */ /* 0x000ee4000800003c */
[----:B------:R-:W5:Y:S04]  /*8d60*/  LDL.LU R189, [R1+0x510] ;  /* 0x0005100001bd7983 */ /* 0x000f680000300800 */
        /* <DEDUP_REMOVED lines=10> */
[----:B------:R-:W1:Y:S04]  /*8e10*/  LDL.LU R176, [R1+0x54c] ;  /* 0x00054c0001b07983 */ /* 0x000e680000300800 */
[----:B------:R-:W1:Y:S04]  /*8e20*/  LDL.LU R175, [R1+0x548] ;  /* 0x0005480001af7983 */ /* 0x000e680000300800 */
        /* <DEDUP_REMOVED lines=34> */
[----:B------:R-:W-:-:S03]  /*9050*/  F2FP.F16.F32.PACK_AB R55, R174, R173 ;  /* 0x000000adae37723e */ /* 0x000fc600000000ff */
[----:B------:R1:W-:Y:S01]  /*9060*/  STL [R1+0x460], R3 ;  /* 0x0004600301007387 */ /* 0x0003e20000100800 */
[----:B--2---:R-:W-:Y:S02]  /*9070*/  F2FP.F16.F32.PACK_AB R141, R194, R193 ;  /* 0x000000c1c28d723e */ /* 0x004fe400000000ff */
[----:B----4-:R-:W-:Y:S02]  /*9080*/  F2FP.F16.F32.PACK_AB R142, R192, R191 ;  /* 0x000000bfc08e723e */ /* 0x010fe400000000ff */
[----:B-----5:R-:W-:Y:S02]  /*9090*/  F2FP.F16.F32.PACK_AB R143, R190, R189 ;  /* 0x000000bdbe8f723e */ /* 0x020fe400000000ff */
[----:B---3--:R-:W-:Y:S02]  /*90a0*/  F2FP.F16.F32.PACK_AB R144, R188, R187 ;  /* 0x000000bbbc90723e */ /* 0x008fe400000000ff */
[----:B------:R-:W-:Y:S02]  /*90b0*/  F2FP.F16.F32.PACK_AB R121, R186, R185 ;  /* 0x000000b9ba79723e */ /* 0x000fe400000000ff */
[----:B------:R-:W-:-:S02]  /*90c0*/  F2FP.F16.F32.PACK_AB R122, R184, R183 ;  /* 0x000000b7b87a723e */ /* 0x000fc400000000ff */
[----:B------:R-:W-:Y:S02]  /*90d0*/  F2FP.F16.F32.PACK_AB R123, R182, R181 ;  /* 0x000000b5b67b723e */ /* 0x000fe400000000ff */
[----:B------:R-:W-:Y:S02]  /*90e0*/  F2FP.F16.F32.PACK_AB R124, R180, R179 ;  /* 0x000000b3b47c723e */ /* 0x000fe400000000ff */
[----:B-1----:R-:W-:-:S05]  /*90f0*/  F2FP.F16.F32.PACK_AB R2, R176, R175 ;  /* 0x000000afb002723e */ /* 0x002fca00000000ff */
[----:B------:R1:W-:Y:S01]  /*9100*/  STL [R1+0x464], R2 ;  /* 0x0004640201007387 */ /* 0x0003e20000100800 */
[----:B------:R-:W-:-:S03]  /*9110*/  F2FP.F16.F32.PACK_AB R3, R172, R171 ;  /* 0x000000abac03723e */ /* 0x000fc600000000ff */
[----:B------:R2:W-:Y:S04]  /*9120*/  STL [R1+0x468], R55 ;  /* 0x0004683701007387 */ /* 0x0005e80000100800 */
[----:B------:R3:W-:Y:S01]  /*9130*/  STL [R1+0x46c], R3 ;  /* 0x00046c0301007387 */ /* 0x0007e20000100800 */
[----:B-1----:R-:W-:Y:S02]  /*9140*/  F2FP.F16.F32.PACK_AB R2, R170, R169 ;  /* 0x000000a9aa02723e */ /* 0x002fe400000000ff */
[----:B--2---:R-:W-:-:S03]  /*9150*/  F2FP.F16.F32.PACK_AB R55, R168, R167 ;  /* 0x000000a7a837723e */ /* 0x004fc600000000ff */
[----:B------:R1:W-:Y:S01]  /*9160*/  STL [R1+0x450], R2 ;  /* 0x0004500201007387 */ /* 0x0003e20000100800 */
[----:B---3--:R-:W-:-:S03]  /*9170*/  F2FP.F16.F32.PACK_AB R3, R166, R165 ;  /* 0x000000a5a603723e */ /* 0x008fc600000000ff */
[----:B------:R-:W-:Y:S04]  /*9180*/  STL [R1+0x454], R55 ;  /* 0x0004543701007387 */ /* 0x000fe80000100800 */
[----:B------:R2:W-:Y:S01]  /*9190*/  STL [R1+0x458], R3 ;  /* 0x0004580301007387 */ /* 0x0005e20000100800 */
[----:B-1----:R-:W-:Y:S02]  /*91a0*/  F2FP.F16.F32.PACK_AB R2, R164, R163 ;  /* 0x000000a3a402723e */ /* 0x002fe400000000ff */
[----:B------:R-:W-:-:S03]  /*91b0*/  F2FP.F16.F32.PACK_AB R137, R162, R161 ;  /* 0x000000a1a289723e */ /* 0x000fc600000000ff */
[----:B------:R1:W-:Y:S01]  /*91c0*/  STL [R1+0x45c], R2 ;  /* 0x00045c0201007387 */ /* 0x0003e20000100800 */
[----:B--2---:R-:W-:Y:S02]  /*91d0*/  F2FP.F16.F32.PACK_AB R3, R14, R13 ;  /* 0x0000000d0e03723e */ /* 0x004fe400000000ff */
[----:B------:R-:W-:Y:S02]  /*91e0*/  F2FP.F16.F32.PACK_AB R138, R160, R159 ;  /* 0x0000009fa08a723e */ /* 0x000fe400000000ff */
[----:B-1----:R-:W-:Y:S02]  /*91f0*/  F2FP.F16.F32.PACK_AB R2, R18, R17 ;  /* 0x000000111202723e */ /* 0x002fe400000000ff */
[----:B------:R-:W-:-:S03]  /*9200*/  F2FP.F16.F32.PACK_AB R139, R158, R157 ;  /* 0x0000009d9e8b723e */ /* 0x000fc600000000ff */
[----:B------:R1:W-:Y:S01]  /*9210*/  STL [R1+0x420], R2 ;  /* 0x0004200201007387 */ /* 0x0003e20000100800 */
[----:B------:R-:W-:Y:S02]  /*9220*/  F2FP.F16.F32.PACK_AB R140, R156, R155 ;  /* 0x0000009b9c8c723e */ /* 0x000fe400000000ff */
[----:B------:R-:W-:Y:S02]  /*9230*/  F2FP.F16.F32.PACK_AB R117, R154, R153 ;  /* 0x000000999a75723e */ /* 0x000fe400000000ff */
[----:B------:R-:W-:Y:S02]  /*9240*/  F2FP.F16.F32.PACK_AB R118, R152, R23 ;  /* 0x000000179876723e */ /* 0x000fe400000000ff */
[----:B------:R-:W-:Y:S02]  /*9250*/  F2FP.F16.F32.PACK_AB R119, R22, R21 ;  /* 0x000000151677723e */ /* 0x000fe400000000ff */
[----:B------:R-:W-:Y:S02]  /*9260*/  F2FP.F16.F32.PACK_AB R120, R20, R19 ;  /* 0x000000131478723e */ /* 0x000fe400000000ff */
[----:B------:R-:W-:-:S05]  /*9270*/  F2FP.F16.F32.PACK_AB R15, R16, R15 ;  /* 0x0000000f100f723e */ /* 0x000fca00000000ff */
[----:B------:R-:W-:Y:S01]  /*9280*/  STL [R1+0x424], R15 ;  /* 0x0004240f01007387 */ /* 0x000fe20000100800 */
[----:B-1----:R-:W-:-:S03]  /*9290*/  F2FP.F16.F32.PACK_AB R2, R12, R11 ;  /* 0x0000000b0c02723e */ /* 0x002fc600000000ff */
[----:B------:R1:W-:Y:S04]  /*92a0*/  STL [R1+0x428], R3 ;  /* 0x0004280301007387 */ /* 0x0003e80000100800 */
[----:B------:R2:W-:Y:S01]  /*92b0*/  STL [R1+0x42c], R2 ;  /* 0x00042c0201007387 */ /* 0x0005e20000100800 */
[----:B------:R-:W-:-:S05]  /*92c0*/  F2FP.F16.F32.PACK_AB R9, R10, R9 ;  /* 0x000000090a09723e */ /* 0x000fca00000000ff */
[----:B------:R-:W-:Y:S01]  /*92d0*/  STL [R1+0x410], R9 ;  /* 0x0004100901007387 */ /* 0x000fe20000100800 */
[----:B-1----:R-:W-:-:S05]  /*92e0*/  F2FP.F16.F32.PACK_AB R3, R8, R7 ;  /* 0x000000070803723e */ /* 0x002fca00000000ff */
[----:B------:R1:W-:Y:S01]  /*92f0*/  STL [R1+0x414], R3 ;  /* 0x0004140301007387 */ /* 0x0003e20000100800 */
[----:B--2---:R-:W-:-:S03]  /*9300*/  F2FP.F16.F32.PACK_AB R2, R6, R5 ;  /* 0x000000050602723e */ /* 0x004fc600000000ff */
[----:B------:R-:W2:Y:S04]  /*9310*/  LDL.LU R59, [R1+0x204] ;  /* 0x00020400013b7983 */ /* 0x000ea80000300800 */
[----:B------:R3:W-:Y:S01]  /*9320*/  STL [R1+0x418], R2 ;  /* 0x0004180201007387 */ /* 0x0007e20000100800 */
[----:B------:R-:W-:-:S03]  /*9330*/  F2FP.F16.F32.PACK_AB R252, R4, R0 ;  /* 0x0000000004fc723e */ /* 0x000fc600000000ff */
[----:B------:R-:W2:Y:S04]  /*9340*/  LDL.LU R58, [R1+0x200] ;  /* 0x00020000013a7983 */ /* 0x000ea80000300800 */
[----:B------:R-:W4:Y:S04]  /*9350*/  LDL.LU R57, [R1+0x20c] ;  /* 0x00020c0001397983 */ /* 0x000f280000300800 */
[----:B------:R-:W4:Y:S04]  /*9360*/  LDL.LU R56, [R1+0x208] ;  /* 0x0002080001387983 */ /* 0x000f280000300800 */
[----:B------:R-:W5:Y:S04]  /*9370*/  LDL.LU R55, [R1+0x214] ;  /* 0x0002140001377983 */ /* 0x000f680000300800 */
[----:B-1----:R-:W5:Y:S04]  /*9380*/  LDL.LU R3, [R1+0x210] ;  /* 0x0002100001037983 */ /* 0x002f680000300800 */
[----:B---3--:R-:W3:Y:S04]  /*9390*/  LDL.LU R2, [R1+0x21c] ;  /* 0x00021c0001027983 */ /* 0x008ee80000300800 */
[----:B------:R-:W3:Y:S04]  /*93a0*/  LDL.LU R251, [R1+0x218] ;  /* 0x0002180001fb7983 */ /* 0x000ee80000300800 */
[----:B------:R-:W2:Y:S04]  /*93b0*/  LDL.LU R250, [R1+0x224] ;  /* 0x0002240001fa7983 */ /* 0x000ea80000300800 */
[----:B------:R-:W2:Y:S04]  /*93c0*/  LDL.LU R249, [R1+0x220] ;  /* 0x0002200001f97983 */ /* 0x000ea80000300800 */
[----:B------:R-:W4:Y:S04]  /*93d0*/  LDL.LU R248, [R1+0x22c] ;  /* 0x00022c0001f87983 */ /* 0x000f280000300800 */
[----:B------:R-:W4:Y:S04]  /*93e0*/  LDL.LU R247, [R1+0x228] ;  /* 0x0002280001f77983 */ /* 0x000f280000300800 */
[----:B------:R-:W3:Y:S04]  /*93f0*/  LDL.LU R246, [R1+0x234] ;  /* 0x0002340001f67983 */ /* 0x000ee80000300800 */
[----:B------:R-:W3:Y:S04]  /*9400*/  LDL.LU R245, [R1+0x230] ;  /* 0x0002300001f57983 */ /* 0x000ee80000300800 */
[----:B------:R-:W3:Y:S04]  /*9410*/  LDL.LU R244, [R1+0x23c] ;  /* 0x00023c0001f47983 */ /* 0x000ee80000300800 */
[----:B------:R-:W3:Y:S04]  /*9420*/  LDL.LU R243, [R1+0x238] ;  /* 0x0002380001f37983 */ /* 0x000ee80000300800 */
[----:B------:R-:W5:Y:S04]  /*9430*/  LDL.LU R242, [R1+0x244] ;  /* 0x0002440001f27983 */ /* 0x000f680000300800 */
        /* <DEDUP_REMOVED lines=111> */
[----:B----4-:R-:W-:-:S02]  /*9b30*/  F2FP.F16.F32.PACK_AB R114, R248, R247 ;  /* 0x000000f7f872723e */ /* 0x010fc400000000ff */
[----:B-----5:R-:W-:Y:S02]  /*9b40*/  F2FP.F16.F32.PACK_AB R248, R242, R241 ;  /* 0x000000f1f2f8723e */ /* 0x020fe400000000ff */
[----:B--2---:R-:W-:Y:S02]  /*9b50*/  F2FP.F16.F32.PACK_AB R113, R250, R249 ;  /* 0x000000f9fa71723e */ /* 0x004fe400000000ff */
[----:B---3--:R-:W-:Y:S02]  /*9b60*/  F2FP.F16.F32.PACK_AB R241, R232, R231 ;  /* 0x000000e7e8f1723e */ /* 0x008fe400000000ff */
[----:B------:R-:W-:Y:S02]  /*9b70*/  F2FP.F16.F32.PACK_AB R249, R240, R239 ;  /* 0x000000eff0f9723e */ /* 0x000fe400000000ff */
[----:B------:R-:W-:Y:S02]  /*9b80*/  F2FP.F16.F32.PACK_AB R232, R226, R225 ;  /* 0x000000e1e2e8723e */ /* 0x000fe400000000ff */
[----:B------:R-:W-:-:S02]  /*9b90*/  F2FP.F16.F32.PACK_AB R240, R234, R233 ;  /* 0x000000e9eaf0723e */ /* 0x000fc400000000ff */
[----:B------:R-:W-:Y:S02]  /*9ba0*/  F2FP.F16.F32.PACK_AB R225, R216, R215 ;  /* 0x000000d7d8e1723e */ /* 0x000fe400000000ff */
[----:B------:R-:W-:Y:S02]  /*9bb0*/  F2FP.F16.F32.PACK_AB R233, R224, R223 ;  /* 0x000000dfe0e9723e */ /* 0x000fe400000000ff */
[----:B------:R-:W-:Y:S02]  /*9bc0*/  F2FP.F16.F32.PACK_AB R216, R210, R209 ;  /* 0x000000d1d2d8723e */ /* 0x000fe400000000ff */
[----:B------:R-:W-:Y:S02]  /*9bd0*/  F2FP.F16.F32.PACK_AB R224, R218, R217 ;  /* 0x000000d9dae0723e */ /* 0x000fe400000000ff */
[----:B------:R-:W-:Y:S02]  /*9be0*/  F2FP.F16.F32.PACK_AB R217, R208, R207 ;  /* 0x000000cfd0d9723e */ /* 0x000fe400000000ff */
[----:B------:R-:W-:-:S02]  /*9bf0*/  F2FP.F16.F32.PACK_AB R208, R202, R201 ;  /* 0x000000c9cad0723e */ /* 0x000fc400000000ff */
[----:B------:R-:W-:Y:S02]  /*9c00*/  F2FP.F16.F32.PACK_AB R209, R200, R199 ;  /* 0x000000c7c8d1723e */ /* 0x000fe400000000ff */
[----:B------:R-:W-:Y:S02]  /*9c10*/  F2FP.F16.F32.PACK_AB R135, R55, R3 ;  /* 0x000000033787723e */ /* 0x000fe400000000ff */
[----:B------:R-:W-:Y:S01]  /*9c20*/  F2FP.F16.F32.PACK_AB R136, R2, R251 ;  /* 0x000000fb0288723e */ /* 0x000fe200000000ff */
[----:B------:R-:W2:Y:S01]  /*9c30*/  LDL.LU R55, [R1+0x4] ;  /* 0x0000040001377983 */ /* 0x000ea20000300800 */
        /* <DEDUP_REMOVED lines=32> */
[----:B------:R-:W2:Y:S04]  /*9e40*/  LDL.LU R8, [R1] ;  /* 0x0000000001087983 */ /* 0x000ea80000300800 */
[----:B------:R-:W3:Y:S04]  /*9e50*/  LDL.LU R56, [R1+0xc] ;  /* 0x00000c0001387983 */ /* 0x000ee80000300800 */
[----:B------:R-:W3:Y:S04]  /*9e60*/  LDL.LU R9, [R1+0x8] ;  /* 0x0000080001097983 */ /* 0x000ee80000300800 */
[----:B------:R-:W4:Y:S04]  /*9e70*/  LDL.LU R57, [R1+0x14] ;  /* 0x0000140001397983 */ /* 0x000f280000300800 */
[----:B------:R-:W4:Y:S01]  /*9e80*/  LDL.LU R10, [R1+0x10] ;  /* 0x00001000010a7983 */ /* 0x000f220000300800 */
[----:B------:R-:W-:-:S03]  /*9e90*/  F2FP.F16.F32.PACK_AB R19, R4, R0 ;  /* 0x000000000413723e */ /* 0x000fc600000000ff */
[----:B------:R-:W5:Y:S01]  /*9ea0*/  LDL.LU R58, [R1+0x1c] ;  /* 0x00001c00013a7983 */ /* 0x000f620000300800 */
[----:B------:R-:W-:-:S03]  /*9eb0*/  F2FP.F16.F32.PACK_AB R18, R6, R5 ;  /* 0x000000050612723e */ /* 0x000fc600000000ff */
        /* <DEDUP_REMOVED lines=127> */
[----:B------:R-:W5:Y:S01]  /*a6b0*/  LDL.LU R244, [R1+0x1e0] ;  /* 0x0001e00001f47983 */ /* 0x000f620000300800 */
[----:B--2---:R-:W-:-:S03]  /*a6c0*/  F2FP.F16.F32.PACK_AB R8, R55, R8 ;  /* 0x000000083708723e */ /* 0x004fc600000000ff */
[----:B------:R-:W2:Y:S01]  /*a6d0*/  LDL.LU R245, [R1+0x1e8] ;  /* 0x0001e80001f57983 */ /* 0x000ea20000300800 */
[----:B---3--:R-:W-:-:S03]  /*a6e0*/  F2FP.F16.F32.PACK_AB R9, R56, R9 ;  /* 0x000000093809723e */ /* 0x008fc600000000ff */
[----:B------:R-:W3:Y:S01]  /*a6f0*/  LDL.LU R2, [R1+0x1f4] ;  /* 0x0001f40001027983 */ /* 0x000ee20000300800 */
[----:B----4-:R-:W-:-:S03]  /*a700*/  F2FP.F16.F32.PACK_AB R10, R57, R10 ;  /* 0x0000000a390a723e */ /* 0x010fc600000000ff */
[----:B------:R-:W3:Y:S01]  /*a710*/  LDL.LU R246, [R1+0x1f0] ;  /* 0x0001f00001f67983 */ /* 0x000ee20000300800 */
[----:B-----5:R-:W-:-:S03]  /*a720*/  F2FP.F16.F32.PACK_AB R11, R58, R11 ;  /* 0x0000000b3a0b723e */ /* 0x020fc600000000ff */
[----:B------:R-:W4:Y:S01]  /*a730*/  LDL.LU R247, [R1+0x1f8] ;  /* 0x0001f80001f77983 */ /* 0x000f220000300800 */
[----:B------:R-:W-:-:S03]  /*a740*/  F2FP.F16.F32.PACK_AB R4, R59, R4 ;  /* 0x000000043b04723e */ /* 0x000fc600000000ff */
[----:B------:R-:W5:Y:S01]  /*a750*/  LDL.LU R55, [R1+0x7e8] ;  /* 0x0007e80001377983 */ /* 0x000f620000300800 */
[----:B------:R-:W-:-:S03]  /*a760*/  F2FP.F16.F32.PACK_AB R5, R60, R5 ;  /* 0x000000053c05723e */ /* 0x000fc600000000ff */
[----:B------:R-:W2:Y:S01]  /*a770*/  LDL.LU R56, [R1+0x7e4] ;  /* 0x0007e40001387983 */ /* 0x000ea20000300800 */
[----:B------:R-:W-:-:S03]  /*a780*/  F2FP.F16.F32.PACK_AB R6, R61, R6 ;  /* 0x000000063d06723e */ /* 0x000fc600000000ff */
[----:B------:R-:W2:Y:S01]  /*a790*/  LDL.LU R57, [R1+0x7e0] ;  /* 0x0007e00001397983 */ /* 0x000ea20000300800 */
[----:B------:R-:W-:-:S03]  /*a7a0*/  F2FP.F16.F32.PACK_AB R7, R62, R7 ;  /* 0x000000073e07723e */ /* 0x000fc600000000ff */
[----:B------:R-:W3:Y:S01]  /*a7b0*/  LDL.LU R58, [R1+0x7dc] ;  /* 0x0007dc00013a7983 */ /* 0x000ee20000300800 */
[----:B------:R-:W-:-:S03]  /*a7c0*/  F2FP.F16.F32.PACK_AB R12, R63, R12 ;  /* 0x0000000c3f0c723e */ /* 0x000fc600000000ff */
[----:B------:R-:W3:Y:S01]  /*a7d0*/  LDL.LU R59, [R1+0x7d8] ;  /* 0x0007d800013b7983 */ /* 0x000ee20000300800 */
[----:B------:R-:W-:-:S03]  /*a7e0*/  F2FP.F16.F32.PACK_AB R13, R64, R13 ;  /* 0x0000000d400d723e */ /* 0x000fc600000000ff */
[----:B------:R-:W4:Y:S01]  /*a7f0*/  LDL.LU R60, [R1+0x7d4] ;  /* 0x0007d400013c7983 */ /* 0x000f220000300800 */
        /* <DEDUP_REMOVED lines=69> */
[----:B------:R-:W4:Y:S04]  /*ac50*/  LDL.LU R95, [R1+0x748] ;  /* 0x00074800015f7983 */ /* 0x000f280000300800 */
        /* <DEDUP_REMOVED lines=34> */
[----:B------:R-:W-:Y:S02]  /*ae80*/  IMAD.MOV.U32 R28, RZ, RZ, R113 ;  /* 0x000000ffff1c7224 */ /* 0x000fe400078e0071 */
[----:B------:R-:W-:Y:S01]  /*ae90*/  IMAD.MOV.U32 R29, RZ, RZ, R114 ;  /* 0x000000ffff1d7224 */ /* 0x000fe200078e0072 */
[----:B------:R-:W-:Y:S01]  /*aea0*/  F2FP.F16.F32.PACK_AB R34, R37, R36 ;  /* 0x000000242522723e */ /* 0x000fe200000000ff */
[----:B------:R-:W-:Y:S02]  /*aeb0*/  IMAD.MOV.U32 R30, RZ, RZ, R115 ;  /* 0x000000ffff1e7224 */ /* 0x000fe400078e0073 */
[----:B------:R-:W-:Y:S01]  /*aec0*/  IMAD.MOV.U32 R31, RZ, RZ, R116 ;  /* 0x000000ffff1f7224 */ /* 0x000fe200078e0074 */
[----:B------:R-:W-:Y:S01]  /*aed0*/  F2FP.F16.F32.PACK_AB R35, R39, R38 ;  /* 0x000000262723723e */ /* 0x000fe200000000ff */
[----:B------:R-:W-:Y:S01]  /*aee0*/  IMAD.MOV.U32 R36, RZ, RZ, R117 ;  /* 0x000000ffff247224 */ /* 0x000fe200078e0075 */
[----:B------:R-:W-:Y:S01]  /*aef0*/  F2FP.F16.F32.PACK_AB R41, R43, R42 ;  /* 0x0000002a2b29723e */ /* 0x000fe200000000ff */
[----:B------:R-:W-:Y:S01]  /*af00*/  IMAD.MOV.U32 R37, RZ, RZ, R118 ;  /* 0x000000ffff257224 */ /* 0x000fe200078e0076 */
[----:B------:R-:W-:Y:S01]  /*af10*/  F2FP.F16.F32.PACK_AB R42, R45, R44 ;  /* 0x0000002c2d2a723e */ /* 0x000fe200000000ff */
[----:B------:R-:W-:-:S02]  /*af20*/  IMAD.MOV.U32 R38, RZ, RZ, R119 ;  /* 0x000000ffff267224 */ /* 0x000fc400078e0077 */
[----:B------:R-:W-:Y:S01]  /*af30*/  IMAD.MOV.U32 R39, RZ, RZ, R120 ;  /* 0x000000ffff277224 */ /* 0x000fe200078e0078 */
[----:B------:R-:W-:Y:S01]  /*af40*/  F2FP.F16.F32.PACK_AB R43, R47, R46 ;  /* 0x0000002e2f2b723e */ /* 0x000fe200000000ff */
[----:B------:R-:W-:Y:S01]  /*af50*/  IMAD.MOV.U32 R44, RZ, RZ, R121 ;  /* 0x000000ffff2c7224 */ /* 0x000fe200078e0079 */
[----:B------:R-:W-:Y:S01]  /*af60*/  F2FP.F16.F32.PACK_AB R49, R51, R50 ;  /* 0x000000323331723e */ /* 0x000fe200000000ff */
[----:B------:R-:W-:Y:S01]  /*af70*/  IMAD.MOV.U32 R45, RZ, RZ, R122 ;  /* 0x000000ffff2d7224 */ /* 0x000fe200078e007a */
[----:B------:R-:W-:Y:S01]  /*af80*/  F2FP.F16.F32.PACK_AB R50, R53, R52 ;  /* 0x000000343532723e */ /* 0x000fe200000000ff */
[----:B------:R-:W-:Y:S02]  /*af90*/  IMAD.MOV.U32 R46, RZ, RZ, R123 ;  /* 0x000000ffff2e7224 */ /* 0x000fe400078e007b */
[----:B------:R-:W-:Y:S01]  /*afa0*/  IMAD.MOV.U32 R47, RZ, RZ, R124 ;  /* 0x000000ffff2f7224 */ /* 0x000fe200078e007c */
[----:B-----5:R-:W-:Y:S01]  /*afb0*/  F2FP.F16.F32.PACK_AB R51, R55, R54 ;  /* 0x000000363733723e */ /* 0x020fe200000000ff */
[----:B------:R-:W-:-:S02]  /*afc0*/  IMAD.MOV.U32 R52, RZ, RZ, R125 ;  /* 0x000000ffff347224 */ /* 0x000fc400078e007d */
[----:B------:R-:W-:Y:S02]  /*afd0*/  IMAD.MOV.U32 R53, RZ, RZ, R126 ;  /* 0x000000ffff357224 */ /* 0x000fe400078e007e */
[----:B------:R-:W-:Y:S01]  /*afe0*/  IMAD.MOV.U32 R54, RZ, RZ, R127 ;  /* 0x000000ffff367224 */ /* 0x000fe200078e007f */
[----:B--2---:R-:W-:Y:S01]  /*aff0*/  F2FP.F16.F32.PACK_AB R56, R57, R56 ;  /* 0x000000383938723e */ /* 0x004fe200000000ff */
[----:B------:R-:W-:Y:S01]  /*b000*/  IMAD.MOV.U32 R55, RZ, RZ, R128 ;  /* 0x000000ffff377224 */ /* 0x000fe200078e0080 */
[----:B---3--:R-:W-:Y:S02]  /*b010*/  F2FP.F16.F32.PACK_AB R57, R59, R58 ;  /* 0x0000003a3b39723e */ /* 0x008fe400000000ff */
[----:B----4-:R-:W-:Y:S01]  /*b020*/  F2FP.F16.F32.PACK_AB R58, R61, R60 ;  /* 0x0000003c3d3a723e */ /* 0x010fe200000000ff */
[----:B------:R-:W-:Y:S02]  /*b030*/  IMAD.MOV.U32 R60, RZ, RZ, R129 ;  /* 0x000000ffff3c7224 */ /* 0x000fe400078e0081 */
[----:B------:R-:W-:Y:S01]  /*b040*/  IMAD.MOV.U32 R61, RZ, RZ, R130 ;  /* 0x000000ffff3d7224 */ /* 0x000fe200078e0082 */
[----:B------:R-:W-:Y:S01]  /*b050*/  F2FP.F16.F32.PACK_AB R59, R63, R62 ;  /* 0x0000003e3f3b723e */ /* 0x000fe200000000ff */
[----:B------:R-:W-:-:S02]  /*b060*/  IMAD.MOV.U32 R62, RZ, RZ, R131 ;  /* 0x000000ffff3e7224 */ /* 0x000fc400078e0083 */
[----:B------:R-:W-:Y:S01]  /*b070*/  IMAD.MOV.U32 R63, RZ, RZ, R132 ;  /* 0x000000ffff3f7224 */ /* 0x000fe200078e0084 */
[----:B------:R-:W-:Y:S02]  /*b080*/  F2FP.F16.F32.PACK_AB R64, R65, R64 ;  /* 0x000000404140723e */ /* 0x000fe400000000ff */
[----:B------:R-:W-:Y:S02]  /*b090*/  F2FP.F16.F32.PACK_AB R65, R67, R66 ;  /* 0x000000424341723e */ /* 0x000fe400000000ff */
[----:B------:R-:W-:Y:S01]  /*b0a0*/  F2FP.F16.F32.PACK_AB R66, R69, R68 ;  /* 0x000000444542723e */ /* 0x000fe200000000ff */
        /* <DEDUP_REMOVED lines=31> */
[----:B------:R-:W-:Y:S02]  /*b2a0*/  F2FP.F16.F32.PACK_AB R98, R101, R100 ;  /* 0x000000646562723e */ /* 0x000fe400000000ff */
[----:B------:R-:W-:Y:S02]  /*b2b0*/  F2FP.F16.F32.PACK_AB R244, R3, R244 ;  /* 0x000000f403f4723e */ /* 0x000fe400000000ff */
[----:B------:R-:W2:Y:S04]  /*b2c0*/  LDL.LU R3, [R1+0x1fc] ;  /* 0x0001fc0001037983 */ /* 0x000ea80000300800 */
[----:B------:R-:W3:Y:S04]  /*b2d0*/  LDL.LU R113, [R1+0x700] ;  /* 0x0007000001717983 */ /* 0x000ee80000300800 */
[----:B------:R-:W4:Y:S04]  /*b2e0*/  LDL.LU R114, [R1+0x6fc] ;  /* 0x0006fc0001727983 */ /* 0x000f280000300800 */
[----:B------:R-:W4:Y:S04]  /*b2f0*/  LDL.LU R115, [R1+0x6f8] ;  /* 0x0006f80001737983 */ /* 0x000f280000300800 */
[----:B------:R-:W5:Y:S04]  /*b300*/  LDL.LU R116, [R1+0x6f4] ;  /* 0x0006f40001747983 */ /* 0x000f680000300800 */
[----:B------:R-:W5:Y:S04]  /*b310*/  LDL.LU R117, [R1+0x6f0] ;  /* 0x0006f00001757983 */ /* 0x000f680000300800 */
[----:B------:R-:W5:Y:S04]  /*b320*/  LDL.LU R118, [R1+0x6ec] ;  /* 0x0006ec0001767983 */ /* 0x000f680000300800 */
[----:B------:R-:W5:Y:S04]  /*b330*/  LDL.LU R119, [R1+0x6e8] ;  /* 0x0006e80001777983 */ /* 0x000f680000300800 */
[----:B------:R-:W3:Y:S04]  /*b340*/  LDL.LU R120, [R1+0x6e4] ;  /* 0x0006e40001787983 */ /* 0x000ee80000300800 */
[----:B------:R-:W3:Y:S04]  /*b350*/  LDL.LU R121, [R1+0x6e0] ;  /* 0x0006e00001797983 */ /* 0x000ee80000300800 */
[----:B------:R-:W4:Y:S04]  /*b360*/  LDL.LU R122, [R1+0x6dc] ;  /* 0x0006dc00017a7983 */ /* 0x000f280000300800 */
[----:B------:R-:W4:Y:S04]  /*b370*/  LDL.LU R123, [R1+0x6d8] ;  /* 0x0006d800017b7983 */ /* 0x000f280000300800 */
        /* <DEDUP_REMOVED lines=26> */
[----:B------:R-:W-:-:S02]  /*b520*/  F2FP.F16.F32.PACK_AB R245, R0, R245 ;  /* 0x000000f500f5723e */ /* 0x000fc400000000ff */
[----:B------:R-:W1:Y:S01]  /*b530*/  S2R R0, SR_TID.X ;  /* 0x0000000000007919 */ /* 0x000e620000002100 */
[----:B------:R-:W-:Y:S02]  /*b540*/  F2FP.F16.F32.PACK_AB R246, R2, R246 ;  /* 0x000000f602f6723e */ /* 0x000fe400000000ff */
[----:B------:R-:W1:Y:S01]  /*b550*/  S2R R2, SR_TID.X ;  /* 0x0000000000027919 */ /* 0x000e620000002100 */
[----:B------:R-:W-:Y:S01]  /*b560*/  F2FP.F16.F32.PACK_AB R99, R103, R102 ;  /* 0x000000666763723e */ /* 0x000fe200000000ff */
[----:B------:R-:W-:Y:S02]  /*b570*/  IMAD.MOV.U32 R101, RZ, RZ, R149 ;  /* 0x000000ffff657224 */ /* 0x000fe400078e0095 */
[----:B------:R-:W-:Y:S01]  /*b580*/  IMAD.MOV.U32 R102, RZ, RZ, R150 ;  /* 0x000000ffff667224 */ /* 0x000fe200078e0096 */
[----:B------:R-:W5:Y:S01]  /*b590*/  LDL.LU R149, [R1+0x670] ;  /* 0x0006700001957983 */ /* 0x000f620000300800 */
[----:B-1----:R-:W-:-:S03]  /*b5a0*/  IMAD.SHL.U32 R0, R0, 0x80, RZ ;  /* 0x0000008000007824 */ /* 0x002fc600078e00ff */
[----:B------:R-:W5:Y:S01]  /*b5b0*/  LDL.LU R150, [R1+0x66c] ;  /* 0x00066c0001967983 */ /* 0x000f620000300800 */
[----:B------:R-:W-:Y:S01]  /*b5c0*/  IMAD.SHL.U32 R2, R2, 0x10, RZ ;  /* 0x0000001002027824 */ /* 0x000fe200078e00ff */
[----:B------:R-:W-:-:S04]  /*b5d0*/  LOP3.LUT R0, R0, 0x780, RZ, 0xc0, !PT ;  /* 0x0000078000007812 */ /* 0x000fc800078ec0ff */
[----:B------:R-:W-:Y:S01]  /*b5e0*/  LOP3.LUT R0, R0, 0x70, R2, 0xf8, !PT ;  /* 0x0000007000007812 */ /* 0x000fe200078ef802 */
[----:B------:R-:W-:Y:S02]  /*b5f0*/  IMAD.MOV.U32 R103, RZ, RZ, R151 ;  /* 0x000000ffff677224 */ /* 0x000fe400078e0097 */
[----:B------:R-:W5:Y:S01]  /*b600*/  LDL.LU R151, [R1+0x668] ;  /* 0x0006680001977983 */ /* 0x000f620000300800 */
[----:B--2---:R-:W-:Y:S02]  /*b610*/  F2FP.F16.F32.PACK_AB R247, R3, R247 ;  /* 0x000000f703f7723e */ /* 0x004fe400000000ff */
[----:B------:R-:W1:Y:S02]  /*b620*/  S2R R3, SR_TID.X ;  /* 0x0000000000037919 */ /* 0x000e640000002100 */
[----:B-1----:R-:W-:Y:S01]  /*b630*/  LOP3.LUT R0, R0, 0x10, R3, 0x78, !PT ;  /* 0x0000001000007812 */ /* 0x002fe200078e7803 */
[----:B------:R-:W-:-:S05]  /*b640*/  IMAD.SHL.U32 R3, R3, 0x40, RZ ;  /* 0x0000004003037824 */ /* 0x000fca00078e00ff */
[----:B------:R-:W-:-:S05]  /*b650*/  LOP3.LUT R0, R0, 0x1800, R3, 0xf8, !PT ;  /* 0x0000180000007812 */ /* 0x000fca00078ef803 */
[C---:B------:R-:W-:Y:S01]  /*b660*/  VIADD R2, R0.reuse, UR60 ;  /* 0x0000003c00027c36 */ /* 0x040fe20008000000 */
[----:B------:R-:W-:Y:S02]  /*b670*/  LOP3.LUT R3, R0, 0x20, RZ, 0x3c, !PT ;  /* 0x0000002000037812 */ /* 0x000fe400078e3cff */
[----:B---3--:R-:W-:Y:S02]  /*b680*/  F2FP.F16.F32.PACK_AB R120, R121, R120 ;  /* 0x000000787978723e */ /* 0x008fe400000000ff */
[----:B----4-:R-:W-:Y:S01]  /*b690*/  F2FP.F16.F32.PACK_AB R121, R123, R122 ;  /* 0x0000007a7b79723e */ /* 0x010fe200000000ff */
[----:B------:R-:W-:Y:S01]  /*b6a0*/  VIADD R3, R3, UR60 ;  /* 0x0000003c03037c36 */ /* 0x000fe20008000000 */
[----:B-----5:R-:W-:Y:S02]  /*b6b0*/  F2FP.F16.F32.PACK_AB R122, R125, R124 ;  /* 0x0000007c7d7a723e */ /* 0x020fe400000000ff */
[----:B------:R-:W-:Y:S01]  /*b6c0*/  F2FP.F16.F32.PACK_AB R123, R127, R126 ;  /* 0x0000007e7f7b723e */ /* 0x000fe200000000ff */
[----:B------:R-:W-:Y:S04]  /*b6d0*/  STSM.16.M88.4 [R2], R100 ;  /* 0x0000006402007844 */ /* 0x000fe80000000200 */
[----:B------:R-:W-:Y:S04]  /*b6e0*/  STSM.16.M88.4 [R2+0x8000], R92 ;  /* 0x0080005c02007844 */ /* 0x000fe80000000200 */
        /* <DEDUP_REMOVED lines=14> */
[----:B------:R1:W-:Y:S04]  /*b7d0*/  STSM.16.M88.4 [R3], R60 ;  /* 0x0000003c03007844 */ /* 0x0003e80000000200 */
[----:B------:R-:W-:Y:S04]  /*b7e0*/  STSM.16.M88.4 [R3+0x8000], R52 ;  /* 0x0080003403007844 */ /* 0x000fe80000000200 */
[----:B-1----:R-:W2:Y:S04]  /*b7f0*/  LDL.LU R60, [R1+0x420] ;  /* 0x00042000013c7983 */ /* 0x002ea80000300800 */
[----:B------:R-:W2:Y:S04]  /*b800*/  LDL.LU R61, [R1+0x424] ;  /* 0x00042400013d7983 */ /* 0x000ea80000300800 */
[----:B------:R-:W2:Y:S04]  /*b810*/  LDL.LU R62, [R1+0x428] ;  /* 0x00042800013e7983 */ /* 0x000ea80000300800 */
[----:B------:R-:W2:Y:S04]  /*b820*/  LDL.LU R63, [R1+0x42c] ;  /* 0x00042c00013f7983 */ /* 0x000ea80000300800 */
[----:B------:R-:W3:Y:S04]  /*b830*/  LDL.LU R68, [R1+0x460] ;  /* 0x0004600001447983 */ /* 0x000ee80000300800 */
[----:B------:R-:W3:Y:S04]  /*b840*/  LDL.LU R69, [R1+0x464] ;  /* 0x0004640001457983 */ /* 0x000ee80000300800 */
[----:B------:R-:W3:Y:S04]  /*b850*/  LDL.LU R70, [R1+0x468] ;  /* 0x0004680001467983 */ /* 0x000ee80000300800 */
[----:B------:R-:W3:Y:S04]  /*b860*/  LDL.LU R71, [R1+0x46c] ;  /* 0x00046c0001477983 */ /* 0x000ee80000300800 */
[----:B------:R-:W4:Y:S04]  /*b870*/  LDL.LU R84, [R1+0x630] ;  /* 0x0006300001547983 */ /* 0x000f280000300800 */
[----:B------:R-:W4:Y:S04]  /*b880*/  LDL.LU R85, [R1+0x634] ;  /* 0x0006340001557983 */ /* 0x000f280000300800 */
[----:B------:R-:W4:Y:S04]  /*b890*/  LDL.LU R86, [R1+0x638] ;  /* 0x0006380001567983 */ /* 0x000f280000300800 */
[----:B------:R-:W4:Y:S04]  /*b8a0*/  LDL.LU R87, [R1+0x63c] ;  /* 0x00063c0001577983 */ /* 0x000f280000300800 */
[----:B------:R-:W5:Y:S04]  /*b8b0*/  LDL.LU R76, [R1+0x4a0] ;  /* 0x0004a000014c7983 */ /* 0x000f680000300800 */
[----:B------:R-:W-:Y:S04]  /*b8c0*/  STSM.16.M88.4 [R3+0x10000], R44 ;  /* 0x0100002c03007844 */ /* 0x000fe80000000200 */
[----:B------:R-:W5:Y:S04]  /*b8d0*/  LDL.LU R77, [R1+0x4a4] ;  /* 0x0004a400014d7983 */ /* 0x000f680000300800 */
[----:B------:R-:W-:Y:S04]  /*b8e0*/  STSM.16.M88.4 [R3+0x18000], R36 ;  /* 0x0180002403007844 */ /* 0x000fe80000000200 */
[----:B------:R-:W5:Y:S04]  /*b8f0*/  LDL.LU R78, [R1+0x4a8] ;  /* 0x0004a800014e7983 */ /* 0x000f680000300800 */
[----:B------:R1:W-:Y:S04]  /*b900*/  STSM.16.M88.4 [R3+0x2000], R28 ;  /* 0x0020001c03007844 */ /* 0x0003e80000000200 */
[----:B------:R-:W5:Y:S04]  /*b910*/  LDL.LU R79, [R1+0x4ac] ;  /* 0x0004ac00014f7983 */ /* 0x000f680000300800 */
[----:B-1----:R-:W2:Y:S01]  /*b920*/  LDL.LU R28, [R1+0x410] ;  /* 0x00041000011c7983 */ /* 0x002ea20000300800 */
[----:B------:R-:W-:-:S03]  /*b930*/  IMAD.MOV.U32 R31, RZ, RZ, R252 ;  /* 0x000000ffff1f7224 */ /* 0x000fc600078e00fc */
[----:B------:R-:W2:Y:S04]  /*b940*/  LDL.LU R29, [R1+0x414] ;  /* 0x00041400011d7983 */ /* 0x000ea80000300800 */
[----:B------:R-:W2:Y:S04]  /*b950*/  LDL.LU R30, [R1+0x418] ;  /* 0x00041800011e7983 */ /* 0x000ea80000300800 */
[----:B------:R-:W3:Y:S04]  /*b960*/  LDL.LU R252, [R1+0x664] ;  /* 0x0006640001fc7983 */ /* 0x000ee80000300800 */
[----:B------:R-:W2:Y:S04]  /*b970*/  LDL.LU R36, [R1+0x450] ;  /* 0x0004500001247983 */ /* 0x000ea80000300800 */
[----:B------:R-:W2:Y:S04]  /*b980*/  LDL.LU R37, [R1+0x454] ;  /* 0x0004540001257983 */ /* 0x000ea80000300800 */
[----:B------:R-:W2:Y:S04]  /*b990*/  LDL.LU R38, [R1+0x458] ;  /* 0x0004580001267983 */ /* 0x000ea80000300800 */
[----:B------:R-:W2:Y:S04]  /*b9a0*/  LDL.LU R39, [R1+0x45c] ;  /* 0x00045c0001277983 */ /* 0x000ea80000300800 */
[----:B------:R-:W2:Y:S01]  /*b9b0*/  LDL.LU R44, [R1+0x490] ;  /* 0x00049000012c7983 */ /* 0x000ea20000300800 */
[----:B---3--:R-:W-:-:S03]  /*b9c0*/  IMAD.MOV.U32 R45, RZ, RZ, R252 ;  /* 0x000000ffff2d7224 */ /* 0x008fc600078e00fc */
[----:B------:R-:W3:Y:S04]  /*b9d0*/  LDL.LU R252, [R1+0x660] ;  /* 0x0006600001fc7983 */ /* 0x000ee80000300800 */
[----:B------:R-:W3:Y:S04]  /*b9e0*/  LDL.LU R46, [R1+0x498] ;  /* 0x00049800012e7983 */ /* 0x000ee80000300800 */
[----:B------:R-:W3:Y:S04]  /*b9f0*/  LDL.LU R47, [R1+0x49c] ;  /* 0x00049c00012f7983 */ /* 0x000ee80000300800 */
[----:B------:R-:W3:Y:S04]  /*ba00*/  LDL.LU R52, [R1+0x620] ;  /* 0x0006200001347983 */ /* 0x000ee80000300800 */
[----:B------:R-:W3:Y:S04]  /*ba10*/  LDL.LU R53, [R1+0x624] ;  /* 0x0006240001357983 */ /* 0x000ee80000300800 */
[----:B------:R-:W3:Y:S01]  /*ba20*/  LDL.LU R54, [R1+0x628] ;  /* 0x0006280001367983 */ /* 0x000ee20000300800 */
[----:B------:R-:W-:-:S03]  /*ba30*/  LOP3.LUT R8, R0, 0x40, RZ, 0x3c, !PT ;  /* 0x0000004000087812 */ /* 0x000fc600078e3cff */
[----:B------:R-:W-:Y:S01]  /*ba40*/  STSM.16.M88.4 [R3+0xa000], R224 ;  /* 0x00a000e003007844 */ /* 0x000fe20000000200 */
[----:B------:R-:W-:-:S03]  /*ba50*/  F2FP.F16.F32.PACK_AB R128, R129, R128 ;  /* 0x000000808180723e */ /* 0x000fc600000000ff */
[----:B------:R-:W-:Y:S01]  /*ba60*/  STSM.16.M88.4 [R3+0x12000], R192 ;  /* 0x012000c003007844 */ /* 0x000fe20000000200 */
[----:B------:R-:W-:-:S03]  /*ba70*/  F2FP.F16.F32.PACK_AB R129, R131, R130 ;  /* 0x000000828381723e */ /* 0x000fc600000000ff */
[----:B------:R-:W-:Y:S01]  /*ba80*/  STSM.16.M88.4 [R3+0x1a000], R160 ;  /* 0x01a000a003007844 */ /* 0x000fe20000000200 */
[----:B------:R-:W-:-:S03]  /*ba90*/  F2FP.F16.F32.PACK_AB R130, R133, R132 ;  /* 0x000000848582723e */ /* 0x000fc600000000ff */
[----:B------:R-:W-:Y:S01]  /*baa0*/  STSM.16.M88.4 [R3+0x4000], R4 ;  /* 0x0040000403007844 */ /* 0x000fe20000000200 */
[----:B------:R-:W-:Y:S01]  /*bab0*/  F2FP.F16.F32.PACK_AB R131, R135, R134 ;  /* 0x000000868783723e */ /* 0x000fe200000000ff */
[----:B------:R-:W-:Y:S02]  /*bac0*/  VIADD R8, R8, UR60 ;  /* 0x0000003c08087c36 */ /* 0x000fe40008000000 */
[----:B------:R-:W-:Y:S04]  /*bad0*/  STSM.16.M88.4 [R3+0xc000], R164 ;  /* 0x00c000a403007844 */ /* 0x000fe80000000200 */
[----:B------:R-:W-:Y:S04]  /*bae0*/  STSM.16.M88.4 [R3+0x14000], R196 ;  /* 0x014000c403007844 */ /* 0x000fe80000000200 */
[----:B------:R-:W-:Y:S04]  /*baf0*/  STSM.16.M88.4 [R3+0x1c000], R228 ;  /* 0x01c000e403007844 */ /* 0x000fe80000000200 */
[----:B------:R-:W-:Y:S04]  /*bb00*/  STSM.16.M88.4 [R3+0x6000], R32 ;  /* 0x0060002003007844 */ /* 0x000fe80000000200 */
[----:B------:R-:W-:Y:S04]  /*bb10*/  STSM.16.M88.4 [R3+0xe000], R64 ;  /* 0x00e0004003007844 */ /* 0x000fe80000000200 */
[----:B------:R-:W-:Y:S04]  /*bb20*/  STSM.16.M88.4 [R3+0x16000], R96 ;  /* 0x0160006003007844 */ /* 0x000fe80000000200 */
[----:B------:R-:W-:Y:S04]  /*bb30*/  STSM.16.M88.4 [R3+0x1e000], R128 ;  /* 0x01e0008003007844 */ /* 0x000fe80000000200 */
[----:B----4-:R-:W-:Y:S04]  /*bb40*/  STSM.16.M88.4 [R8], R84 ;  /* 0x0000005408007844 */ /* 0x010fe80000000200 */
[----:B-----5:R-:W-:Y:S04]  /*bb50*/  STSM.16.M88.4 [R8+0x8000], R76 ;  /* 0x0080004c08007844 */ /* 0x020fe80000000200 */
[----:B------:R-:W-:Y:S01]  /*bb60*/  STSM.16.M88.4 [R8+0x10000], R68 ;  /* 0x0100004408007844 */ /* 0x000fe20000000200 */
[----:B------:R-:W-:-:S03]  /*bb70*/  LOP3.LUT R0, R0, 0x60, RZ, 0x3c, !PT ;  /* 0x0000006000007812 */ /* 0x000fc600078e3cff */
[----:B--2---:R-:W-:Y:S01]  /*bb80*/  STSM.16.M88.4 [R8+0x18000], R60 ;  /* 0x0180003c08007844 */ /* 0x004fe20000000200 */
[----:B------:R-:W-:-:S03]  /*bb90*/  F2FP.F16.F32.PACK_AB R104, R105, R104 ;  /* 0x000000686968723e */ /* 0x000fc600000000ff */
[----:B------:R-:W-:Y:S01]  /*bba0*/  STSM.16.M88.4 [R8+0x2000], R248 ;  /* 0x002000f808007844 */ /* 0x000fe20000000200 */
[----:B------:R-:W-:-:S03]  /*bbb0*/  F2FP.F16.F32.PACK_AB R105, R107, R106 ;  /* 0x0000006a6b69723e */ /* 0x000fc600000000ff */
[----:B------:R-:W-:Y:S01]  /*bbc0*/  STSM.16.M88.4 [R8+0xa000], R216 ;  /* 0x00a000d808007844 */ /* 0x000fe20000000200 */
[----:B------:R-:W-:-:S03]  /*bbd0*/  F2FP.F16.F32.PACK_AB R136, R137, R136 ;  /* 0x000000888988723e */ /* 0x000fc600000000ff */
[----:B------:R-:W-:Y:S01]  /*bbe0*/  STSM.16.M88.4 [R8+0x12000], R184 ;  /* 0x012000b808007844 */ /* 0x000fe20000000200 */
[----:B------:R-:W-:-:S03]  /*bbf0*/  F2FP.F16.F32.PACK_AB R106, R109, R108 ;  /* 0x0000006c6d6a723e */ /* 0x000fc600000000ff */
[----:B------:R-:W-:Y:S01]  /*bc00*/  STSM.16.M88.4 [R8+0x1a000], R152 ;  /* 0x01a0009808007844 */ /* 0x000fe20000000200 */
[----:B------:R-:W-:Y:S02]  /*bc10*/  F2FP.F16.F32.PACK_AB R107, R111, R110 ;  /* 0x0000006e6f6b723e */ /* 0x000fe400000000ff */
[----:B------:R-:W-:Y:S01]  /*bc20*/  F2FP.F16.F32.PACK_AB R137, R139, R138 ;  /* 0x0000008a8b89723e */ /* 0x000fe200000000ff */
[----:B------:R-:W-:Y:S01]  /*bc30*/  STSM.16.M88.4 [R8+0x4000], R12 ;  /* 0x0040000c08007844 */ /* 0x000fe20000000200 */
[----:B------:R-:W-:Y:S01]  /*bc40*/  F2FP.F16.F32.PACK_AB R138, R141, R140 ;  /* 0x0000008c8d8a723e */ /* 0x000fe200000000ff */
[----:B------:R-:W-:Y:S01]  /*bc50*/  VIADD R0, R0, UR60 ;  /* 0x0000003c00007c36 */ /* 0x000fe20008000000 */
[----:B------:R-:W-:Y:S01]  /*bc60*/  F2FP.F16.F32.PACK_AB R139, R143, R142 ;  /* 0x0000008e8f8b723e */ /* 0x000fe200000000ff */
[----:B------:R-:W-:Y:S04]  /*bc70*/  STSM.16.M88.4 [R8+0xc000], R172 ;  /* 0x00c000ac08007844 */ /* 0x000fe80000000200 */
[----:B------:R-:W-:Y:S04]  /*bc80*/  STSM.16.M88.4 [R8+0x14000], R204 ;  /* 0x014000cc08007844 */ /* 0x000fe80000000200 */
[----:B------:R-:W-:Y:S04]  /*bc90*/  STSM.16.M88.4 [R8+0x1c000], R236 ;  /* 0x01c000ec08007844 */ /* 0x000fe80000000200 */
[----:B------:R-:W-:Y:S04]  /*bca0*/  STSM.16.M88.4 [R8+0x6000], R40 ;  /* 0x0060002808007844 */ /* 0x000fe80000000200 */
[----:B------:R-:W-:Y:S04]  /*bcb0*/  STSM.16.M88.4 [R8+0xe000], R72 ;  /* 0x00e0004808007844 */ /* 0x000fe80000000200 */
[----:B------:R-:W-:Y:S04]  /*bcc0*/  STSM.16.M88.4 [R8+0x16000], R104 ;  /* 0x0160006808007844 */ /* 0x000fe80000000200 */
[----:B------:R-:W-:Y:S01]  /*bcd0*/  STSM.16.M88.4 [R8+0x1e000], R136 ;  /* 0x01e0008808007844 */ /* 0x000fe20000000200 */
[----:B------:R-:W-:-:S02]  /*bce0*/  F2FP.F16.F32.PACK_AB R112, R113, R112 ;  /* 0x000000707170723e */ /* 0x000fc400000000ff */
[----:B------:R-:W-:Y:S02]  /*bcf0*/  F2FP.F16.F32.PACK_AB R113, R115, R114 ;  /* 0x000000727371723e */ /* 0x000fe400000000ff */
[----:B------:R-:W-:Y:S02]  /*bd00*/  F2FP.F16.F32.PACK_AB R144, R145, R144 ;  /* 0x000000909190723e */ /* 0x000fe400000000ff */
[----:B------:R-:W-:Y:S02]  /*bd10*/  F2FP.F16.F32.PACK_AB R114, R117, R116 ;  /* 0x000000747572723e */ /* 0x000fe400000000ff */
[----:B------:R-:W-:Y:S02]  /*bd20*/  F2FP.F16.F32.PACK_AB R115, R119, R118 ;  /* 0x000000767773723e */ /* 0x000fe400000000ff */
[----:B------:R-:W-:Y:S02]  /*bd30*/  F2FP.F16.F32.PACK_AB R145, R147, R146 ;  /* 0x000000929391723e */ /* 0x000fe400000000ff */
[----:B------:R-:W-:-:S02]  /*bd40*/  F2FP.F16.F32.PACK_AB R146, R149, R148 ;  /* 0x000000949592723e */ /* 0x000fc400000000ff */
[----:B------:R-:W-:Y:S01]  /*bd50*/  F2FP.F16.F32.PACK_AB R147, R151, R150 ;  /* 0x000000969793723e */ /* 0x000fe200000000ff */
[----:B------:R-:W-:-:S04]  /*bd60*/  ULOP3.LUT UR58, UR58, 0x3, URZ, 0xc0, !UPT ;  /* 0x000000033a3a7892 */ /* 0x000fc8000f8ec03f */
[----:B------:R-:W-:Y:S02]  /*bd70*/  ULEA UR9, UR58, UR11, 0x6 ;  /* 0x0000000b3a097291 */ /* 0x000fe4000f8e303f */
[----:B------:R-:W-:Y:S01]  /*bd80*/  ULEA UR8, UR58, UR60, 0xf ;  /* 0x0000003c3a087291 */ /* 0x000fe2000f8e783f */
[----:B------:R-:W-:Y:S01]  /*bd90*/  UMOV UR10, UR15 ;  /* 0x0000000f000a7c82 */ /* 0x000fe20008000000 */
[----:B------:R-:W-:Y:S01]  /*bda0*/  ELECT P0, URZ, PT ;  /* 0x00000000003f782f */ /* 0x000fe20003800000 */
[----:B---3--:R-:W-:-:S05]  /*bdb0*/  IMAD.MOV.U32 R55, RZ, RZ, R252 ;  /* 0x000000ffff377224 */ /* 0x008fca00078e00fc */
        /* <DEDUP_REMOVED lines=15> */
[----:B------:R-:W-:Y:S01]  /*beb0*/  STSM.16.M88.4 [R0+0x1e000], R144 ;  /* 0x01e0009000007844 */ /* 0x000fe20000000200 */
[----:B------:R1:W-:Y:S06]  /*bec0*/  MEMBAR.ALL.CTA ;  /* 0x0000000000007992 */ /* 0x0003ec0000008000 */
[----:B-1----:R-:W1:Y:S02]  /*bed0*/  FENCE.VIEW.ASYNC.S ;  /* 0x00000000000073c6 */ /* 0x002e640000000000 */
[----:B-1----:R-:W-:Y:S06]  /*bee0*/  BAR.SYNC.DEFER_BLOCKING 0x0 ;  /* 0x0000000000007b1d */ /* 0x002fec0000010000 */
[----:B------:R1:W-:Y:S01]  /*bef0*/  UTMASTG.2D [UR8], [UR52] ;  /* 0x00000008340073b5 */ /* 0x0003e20008008000 */
[----:B------:R0:W-:Y:S01]  /*bf00*/  UTMACMDFLUSH ;  /* 0x00000000000079b7 */ /* 0x0001e20000000000 */
[----:B------:R-:W-:-:S04]  /*bf10*/  DEPBAR.LE SB0, 0x0 ;  /* 0x000080000000791a */ /* 0x000fc80000000000 */
[----:B------:R-:W-:Y:S06]  /*bf20*/  BAR.SYNC.DEFER_BLOCKING 0x0 ;  /* 0x0000000000007b1d */ /* 0x000fec0000010000 */
[----:B-1----:R-:W-:Y:S05]  /*bf30*/  EXIT ;  /* 0x000000000000794d */ /* 0x002fea0003800000 */
.L_x_48:
[----:B------:R-:W1:Y:S02]  /*bf40*/  SYNCS.PHASECHK.TRANS64.TRYWAIT P0, [UR22+0x80000], R0 ;  /* 0x08000000ff0075a7 */ /* 0x000e640008000156 */
[----:B-1----:R-:W-:Y:S05]  /*bf50*/  @!P0 BRA `(.L_x_48) ;  /* 0xfffffffc00f88947 */ /* 0x002fea000383ffff */
[----:B------:R-:W-:Y:S05]  /*bf60*/  BRA `(.L_x_50) ;  /* 0xffffff8c00f87947 */ /* 0x000fea000383ffff */
.L_x_51:
[----:B------:R-:W-:-:S00]  /*bf70*/  BRA `(.L_x_51) ;  /* 0xfffffffc00fc7947 */ /* 0x000fc0000383ffff */
[----:B------:R-:W-:-:S00]  /*bf80*/  NOP ;  /* 0x0000000000007918 */ /* 0x000fc00000000000 */
[----:B------:R-:W-:-:S00]  /*bf90*/  NOP ;  /* 0x0000000000007918 */ /* 0x000fc00000000000 */
[----:B------:R-:W-:-:S00]  /*bfa0*/  NOP ;  /* 0x0000000000007918 */ /* 0x000fc00000000000 */
[----:B------:R-:W-:-:S00]  /*bfb0*/  NOP ;  /* 0x0000000000007918 */ /* 0x000fc00000000000 */
[----:B------:R-:W-:-:S00]  /*bfc0*/  NOP ;  /* 0x0000000000007918 */ /* 0x000fc00000000000 */
[----:B------:R-:W-:-:S00]  /*bfd0*/  NOP ;  /* 0x0000000000007918 */ /* 0x000fc00000000000 */
[----:B------:R-:W-:-:S00]  /*bfe0*/  NOP ;  /* 0x0000000000007918 */ /* 0x000fc00000000000 */
[----:B------:R-:W-:-:S00]  /*bff0*/  NOP ;  /* 0x0000000000007918 */ /* 0x000fc00000000000 */
.L_x_52:


//--------------------- .nv.shared.gluon_wgmma    --------------------------
	.section	.nv.shared.gluon_wgmma,"aw",@nobits
	.sectionflags	@""
	.align	16
	.zero		1024


//--------------------- .nv.shared.reserved.0     --------------------------
	.section	.nv.shared.reserved.0,"aw",@nobits
	.weak		__nv_reservedSMEM_offset_0_alias
	.size		__nv_reservedSMEM_offset_0_alias, 0, 0
	.other		__nv_reservedSMEM_offset_0_alias,@"STO_CUDA_RESERVED_SHARED STV_DEFAULT"
__nv_reservedSMEM_offset_0_alias:
	.zero		0


//--------------------- .nv.constant0.gluon_wgmma --------------------------
	.section	.nv.constant0.gluon_wgmma,"a",@progbits
	.sectionflags	@""
	.align	4
.nv.constant0.gluon_wgmma:
	.zero		608


//--------------------- SYMBOLS --------------------------

	.type		.nv.reservedSmem.offset0,@object
	.size		.nv.reservedSmem.offset0,0x4
